//
// Generated by NVIDIA NVVM Compiler
//
// Compiler Build ID: CL-36424714
// Cuda compilation tools, release 13.0, V13.0.88
// Based on NVVM 20.0.0
//

.version 9.0
.target sm_100
.address_size 64

	// .globl	_Z17harnessZeroKernelPdiii
// _ZZ17harnessZeroKernelPdiiiE7blockR1 has been demoted
// _ZZ17harnessZeroKernelPdiiiE7blockR2 has been demoted
// _ZZ17computeRowsKernelPdiiE6blockR has been demoted
// _ZZ17computeRowsKernelPdiiE3Aii has been demoted
// _ZZ17computeColsKernelPdiiE6blockC has been demoted
// _ZZ17computeColsKernelPdiiE12blockCCurent has been demoted
// _ZZ17computeColsKernelPdiiE4ARow has been demoted

.visible .entry _Z17harnessZeroKernelPdiii(
	.param .u64 .ptr .align 1 _Z17harnessZeroKernelPdiii_param_0,
	.param .u32 _Z17harnessZeroKernelPdiii_param_1,
	.param .u32 _Z17harnessZeroKernelPdiii_param_2,
	.param .u32 _Z17harnessZeroKernelPdiii_param_3
)
{
	.reg .pred 	%p<2>;
	.reg .b32 	%r<20>;
	.reg .b64 	%rd<7>;
	.reg .b64 	%fd<6>;
	// demoted variable
	.shared .align 8 .b8 _ZZ17harnessZeroKernelPdiiiE7blockR1[4096];
	// demoted variable
	.shared .align 8 .b8 _ZZ17harnessZeroKernelPdiiiE7blockR2[4096];
	ld.param.u64 	%rd1, [_Z17harnessZeroKernelPdiii_param_0];
	ld.param.u32 	%r3, [_Z17harnessZeroKernelPdiii_param_1];
	ld.param.u32 	%r4, [_Z17harnessZeroKernelPdiii_param_2];
	ld.param.u32 	%r5, [_Z17harnessZeroKernelPdiii_param_3];
	mov.u32 	%r6, %ctaid.x;
	mov.u32 	%r7, %ntid.x;
	mov.u32 	%r1, %tid.x;
	mad.lo.s32 	%r2, %r6, %r7, %r1;
	shl.b32 	%r8, %r5, 1;
	setp.ge.s32 	%p1, %r2, %r8;
	@%p1 bra 	$L__BB0_2;
	cvta.to.global.u64 	%rd2, %rd1;
	mul.lo.s32 	%r9, %r3, %r5;
	shl.b32 	%r10, %r9, 1;
	add.s32 	%r11, %r2, %r10;
	mul.wide.u32 	%rd3, %r11, 8;
	add.s64 	%rd4, %rd2, %rd3;
	ld.global.f64 	%fd1, [%rd4];
	shl.b32 	%r12, %r1, 3;
	mov.u32 	%r13, _ZZ17harnessZeroKernelPdiiiE7blockR1;
	add.s32 	%r14, %r13, %r12;
	st.shared.f64 	[%r14], %fd1;
	mul.lo.s32 	%r15, %r4, %r5;
	shl.b32 	%r16, %r15, 1;
	add.s32 	%r17, %r2, %r16;
	mul.wide.u32 	%rd5, %r17, 8;
	add.s64 	%rd6, %rd2, %rd5;
	ld.global.f64 	%fd2, [%rd6];
	mov.u32 	%r18, _ZZ17harnessZeroKernelPdiiiE7blockR2;
	add.s32 	%r19, %r18, %r12;
	st.shared.f64 	[%r19], %fd2;
	bar.sync 	0;
	ld.shared.f64 	%fd3, [%r14];
	ld.shared.f64 	%fd4, [%r19];
	add.f64 	%fd5, %fd3, %fd4;
	st.global.f64 	[%rd4], %fd5;
$L__BB0_2:
	ret;

}
	// .globl	_Z17computeRowsKernelPdii
.visible .entry _Z17computeRowsKernelPdii(
	.param .u64 .ptr .align 1 _Z17computeRowsKernelPdii_param_0,
	.param .u32 _Z17computeRowsKernelPdii_param_1,
	.param .u32 _Z17computeRowsKernelPdii_param_2
)
{
	.reg .pred 	%p<2>;
	.reg .b32 	%r<15>;
	.reg .b64 	%rd<7>;
	.reg .b64 	%fd<6>;
	// demoted variable
	.shared .align 8 .b8 _ZZ17computeRowsKernelPdiiE6blockR[4096];
	// demoted variable
	.shared .align 8 .f64 _ZZ17computeRowsKernelPdiiE3Aii;
	ld.param.u64 	%rd1, [_Z17computeRowsKernelPdii_param_0];
	ld.param.u32 	%r3, [_Z17computeRowsKernelPdii_param_1];
	ld.param.u32 	%r4, [_Z17computeRowsKernelPdii_param_2];
	mov.u32 	%r5, %ctaid.x;
	mov.u32 	%r6, %ntid.x;
	mov.u32 	%r1, %tid.x;
	mad.lo.s32 	%r2, %r5, %r6, %r1;
	shl.b32 	%r7, %r4, 1;
	setp.ge.s32 	%p1, %r2, %r7;
	@%p1 bra 	$L__BB1_2;
	cvta.to.global.u64 	%rd2, %rd1;
	mul.lo.s32 	%r8, %r3, %r4;
	shl.b32 	%r9, %r8, 1;
	add.s32 	%r10, %r2, %r9;
	mul.wide.u32 	%rd3, %r10, 8;
	add.s64 	%rd4, %rd2, %rd3;
	ld.global.f64 	%fd1, [%rd4];
	shl.b32 	%r11, %r1, 3;
	mov.u32 	%r12, _ZZ17computeRowsKernelPdiiE6blockR;
	add.s32 	%r13, %r12, %r11;
	st.shared.f64 	[%r13], %fd1;
	add.s32 	%r14, %r9, %r3;
	mul.wide.s32 	%rd5, %r14, 8;
	add.s64 	%rd6, %rd2, %rd5;
	ld.global.f64 	%fd2, [%rd6];
	st.shared.f64 	[_ZZ17computeRowsKernelPdiiE3Aii], %fd2;
	bar.sync 	0;
	ld.shared.f64 	%fd3, [%r13];
	ld.shared.f64 	%fd4, [_ZZ17computeRowsKernelPdiiE3Aii];
	div.rn.f64 	%fd5, %fd3, %fd4;
	st.shared.f64 	[%r13], %fd5;
	st.global.f64 	[%rd4], %fd5;
$L__BB1_2:
	ret;

}
	// .globl	_Z17computeColsKernelPdii
.visible .entry _Z17computeColsKernelPdii(
	.param .u64 .ptr .align 1 _Z17computeColsKernelPdii_param_0,
	.param .u32 _Z17computeColsKernelPdii_param_1,
	.param .u32 _Z17computeColsKernelPdii_param_2
)
{
	.reg .pred 	%p<6>;
	.reg .b32 	%r<33>;
	.reg .b64 	%rd<9>;
	.reg .b64 	%fd<11>;
	// demoted variable
	.shared .align 8 .b8 _ZZ17computeColsKernelPdiiE6blockC[2048];
	// demoted variable
	.shared .align 8 .b8 _ZZ17computeColsKernelPdiiE12blockCCurent[2048];
	// demoted variable
	.shared .align 8 .b8 _ZZ17computeColsKernelPdiiE4ARow[128];
	ld.param.u64 	%rd3, [_Z17computeColsKernelPdii_param_0];
	ld.param.u32 	%r9, [_Z17computeColsKernelPdii_param_1];
	ld.param.u32 	%r11, [_Z17computeColsKernelPdii_param_2];
	cvta.to.global.u64 	%rd1, %rd3;
	mov.u32 	%r1, %tid.x;
	mov.u32 	%r2, %tid.y;
	mov.u32 	%r12, %ctaid.y;
	mov.u32 	%r13, %ntid.y;
	mad.lo.s32 	%r14, %r12, %r13, %r2;
	mov.u32 	%r15, %ctaid.x;
	mov.u32 	%r16, %ntid.x;
	mad.lo.s32 	%r4, %r15, %r16, %r1;
	shl.b32 	%r17, %r11, 1;
	setp.ge.s32 	%p1, %r4, %r17;
	setp.ge.s32 	%p2, %r14, %r11;
	or.pred  	%p3, %p1, %p2;
	@%p3 bra 	$L__BB2_5;
	mul.lo.s32 	%r18, %r14, %r11;
	shl.b32 	%r5, %r18, 1;
	add.s32 	%r19, %r5, %r9;
	mul.wide.s32 	%rd4, %r19, 8;
	add.s64 	%rd5, %rd1, %rd4;
	ld.global.f64 	%fd4, [%rd5];
	shl.b32 	%r20, %r2, 7;
	mov.u32 	%r21, _ZZ17computeColsKernelPdiiE6blockC;
	add.s32 	%r22, %r21, %r20;
	shl.b32 	%r23, %r1, 3;
	add.s32 	%r6, %r22, %r23;
	st.shared.f64 	[%r6], %fd4;
	setp.eq.f64 	%p4, %fd4, 0d0000000000000000;
	@%p4 bra 	$L__BB2_5;
	add.s32 	%r24, %r5, %r4;
	mul.wide.s32 	%rd6, %r24, 8;
	add.s64 	%rd2, %rd1, %rd6;
	ld.global.f64 	%fd5, [%rd2];
	mov.u32 	%r26, _ZZ17computeColsKernelPdiiE12blockCCurent;
	add.s32 	%r27, %r26, %r20;
	add.s32 	%r7, %r27, %r23;
	st.shared.f64 	[%r7], %fd5;
	mul.lo.s32 	%r29, %r9, %r11;
	shl.b32 	%r30, %r29, 1;
	add.s32 	%r31, %r30, %r4;
	mul.wide.s32 	%rd7, %r31, 8;
	add.s64 	%rd8, %rd1, %rd7;
	ld.global.f64 	%fd6, [%rd8];
	mov.u32 	%r32, _ZZ17computeColsKernelPdiiE4ARow;
	add.s32 	%r8, %r32, %r23;
	st.shared.f64 	[%r8], %fd6;
	bar.sync 	0;
	setp.eq.s32 	%p5, %r14, %r9;
	ld.shared.f64 	%fd10, [%r7];
	@%p5 bra 	$L__BB2_4;
	ld.shared.f64 	%fd7, [%r6];
	ld.shared.f64 	%fd8, [%r8];
	mul.f64 	%fd9, %fd7, %fd8;
	sub.f64 	%fd10, %fd10, %fd9;
	st.shared.f64 	[%r7], %fd10;
$L__BB2_4:
	st.global.f64 	[%rd2], %fd10;
$L__BB2_5:
	ret;

}
	// .globl	_Z19augmentMatrixKernelPdS_ii
.visible .entry _Z19augmentMatrixKernelPdS_ii(
	.param .u64 .ptr .align 1 _Z19augmentMatrixKernelPdS_ii_param_0,
	.param .u64 .ptr .align 1 _Z19augmentMatrixKernelPdS_ii_param_1,
	.param .u32 _Z19augmentMatrixKernelPdS_ii_param_2,
	.param .u32 _Z19augmentMatrixKernelPdS_ii_param_3
)
{
	.reg .pred 	%p<6>;
	.reg .b32 	%r<28>;
	.reg .b64 	%rd<15>;
	.reg .b64 	%fd<2>;

	ld.param.u64 	%rd3, [_Z19augmentMatrixKernelPdS_ii_param_0];
	ld.param.u64 	%rd2, [_Z19augmentMatrixKernelPdS_ii_param_1];
	ld.param.u32 	%r4, [_Z19augmentMatrixKernelPdS_ii_param_2];
	ld.param.u32 	%r3, [_Z19augmentMatrixKernelPdS_ii_param_3];
	cvta.to.global.u64 	%rd1, %rd3;
	mov.u32 	%r6, %ctaid.y;
	mov.u32 	%r7, %ntid.y;
	mov.u32 	%r8, %tid.y;
	mad.lo.s32 	%r9, %r6, %r7, %r8;
	mov.u32 	%r10, %ctaid.x;
	mov.u32 	%r11, %ntid.x;
	mov.u32 	%r12, %tid.x;
	mad.lo.s32 	%r2, %r10, %r11, %r12;
	setp.ge.s32 	%p1, %r2, %r3;
	setp.ge.s32 	%p2, %r9, %r4;
	or.pred  	%p3, %p1, %p2;
	@%p3 bra 	$L__BB3_6;
	shr.u32 	%r13, %r3, 31;
	add.s32 	%r14, %r3, %r13;
	shr.s32 	%r15, %r14, 1;
	setp.ge.s32 	%p4, %r2, %r15;
	@%p4 bra 	$L__BB3_3;
	mul.lo.s32 	%r22, %r3, %r9;
	shr.u32 	%r23, %r22, 31;
	add.s32 	%r24, %r22, %r23;
	shr.s32 	%r25, %r24, 1;
	add.s32 	%r26, %r25, %r2;
	cvta.to.global.u64 	%rd10, %rd2;
	mul.wide.s32 	%rd11, %r26, 8;
	add.s64 	%rd12, %rd10, %rd11;
	ld.global.f64 	%fd1, [%rd12];
	add.s32 	%r27, %r22, %r2;
	mul.wide.s32 	%rd13, %r27, 8;
	add.s64 	%rd14, %rd1, %rd13;
	st.global.f64 	[%rd14], %fd1;
	bra.uni 	$L__BB3_6;
$L__BB3_3:
	sub.s32 	%r19, %r2, %r15;
	setp.ne.s32 	%p5, %r19, %r9;
	@%p5 bra 	$L__BB3_5;
	mad.lo.s32 	%r21, %r3, %r9, %r2;
	mul.wide.s32 	%rd7, %r21, 8;
	add.s64 	%rd8, %rd1, %rd7;
	mov.b64 	%rd9, 4607182418800017408;
	st.global.u64 	[%rd8], %rd9;
	bra.uni 	$L__BB3_6;
$L__BB3_5:
	mad.lo.s32 	%r20, %r3, %r9, %r2;
	mul.wide.s32 	%rd4, %r20, 8;
	add.s64 	%rd5, %rd1, %rd4;
	mov.b64 	%rd6, 0;
	st.global.u64 	[%rd5], %rd6;
$L__BB3_6:
	ret;

}
	// .globl	_Z22getInverseMatrixKernelPdS_ii
.visible .entry _Z22getInverseMatrixKernelPdS_ii(
	.param .u64 .ptr .align 1 _Z22getInverseMatrixKernelPdS_ii_param_0,
	.param .u64 .ptr .align 1 _Z22getInverseMatrixKernelPdS_ii_param_1,
	.param .u32 _Z22getInverseMatrixKernelPdS_ii_param_2,
	.param .u32 _Z22getInverseMatrixKernelPdS_ii_param_3
)
{
	.reg .pred 	%p<4>;
	.reg .b32 	%r<23>;
	.reg .b64 	%rd<9>;
	.reg .b64 	%fd<2>;

	ld.param.u64 	%rd1, [_Z22getInverseMatrixKernelPdS_ii_param_0];
	ld.param.u64 	%rd2, [_Z22getInverseMatrixKernelPdS_ii_param_1];
	ld.param.u32 	%r5, [_Z22getInverseMatrixKernelPdS_ii_param_2];
	ld.param.u32 	%r4, [_Z22getInverseMatrixKernelPdS_ii_param_3];
	mov.u32 	%r7, %ctaid.y;
	mov.u32 	%r8, %ntid.y;
	mov.u32 	%r9, %tid.y;
	mad.lo.s32 	%r10, %r7, %r8, %r9;
	mov.u32 	%r11, %ctaid.x;
	mov.u32 	%r12, %ntid.x;
	mov.u32 	%r13, %tid.x;
	mad.lo.s32 	%r2, %r11, %r12, %r13;
	shr.u32 	%r14, %r4, 31;
	add.s32 	%r15, %r4, %r14;
	shr.s32 	%r3, %r15, 1;
	setp.ge.s32 	%p1, %r2, %r3;
	setp.ge.s32 	%p2, %r10, %r5;
	or.pred  	%p3, %p1, %p2;
	@%p3 bra 	$L__BB4_2;
	cvta.to.global.u64 	%rd3, %rd1;
	cvta.to.global.u64 	%rd4, %rd2;
	mul.lo.s32 	%r16, %r4, %r10;
	add.s32 	%r17, %r16, %r2;
	add.s32 	%r18, %r17, %r3;
	mul.wide.s32 	%rd5, %r18, 8;
	add.s64 	%rd6, %rd3, %rd5;
	ld.global.f64 	%fd1, [%rd6];
	shr.u32 	%r19, %r16, 31;
	add.s32 	%r20, %r16, %r19;
	shr.s32 	%r21, %r20, 1;
	add.s32 	%r22, %r21, %r2;
	mul.wide.s32 	%rd7, %r22, 8;
	add.s64 	%rd8, %rd4, %rd7;
	st.global.f64 	[%rd8], %fd1;
$L__BB4_2:
	ret;

}


// ===== COMPILED SASS (sm_100) =====

	.target	sm_100

	.elftype	@"ET_EXEC"


//--------------------- .note.nv.tkinfo           --------------------------
	.section	.note.nv.tkinfo,"",@"SHT_NOTE"
	.sectionflags	@"SHF_NOTE_NV_TKINFO"
	.tkinfo
        /*0018*/ 	.word	0x00000002
        /*0030*/ 	.string	""
        /*0030*/ 	.string	"ptxas"
        /*0030*/ 	.string	"Cuda compilation tools, release 13.0, V13.0.88"
        /*0030*/ 	.string	"Build cuda_13.0.r13.0/compiler.36424714_0"
        /*0030*/ 	.string	"-arch sm_100 -m 64 "



//--------------------- .note.nv.cuinfo           --------------------------
	.section	.note.nv.cuinfo,"",@"SHT_NOTE"
	.sectionflags	@"SHF_NOTE_NV_CUINFO"
        /*0018*/ 	.short	0x0002
        /*001a*/ 	.short	0x0064
        /*001c*/ 	.short	0x0082
	.zero		2


//--------------------- .nv.info                  --------------------------
	.section	.nv.info,"",@"SHT_CUDA_INFO"
	.align	4


	//----- nvinfo : EIATTR_REGCOUNT
	.align		4
        /*0000*/ 	.byte	0x04, 0x2f
        /*0002*/ 	.short	(.L_1 - .L_0)
	.align		4
.L_0:
        /*0004*/ 	.word	index@(_Z17harnessZeroKernelPdiii)
        /*0008*/ 	.word	0x00000012


	//----- nvinfo : EIATTR_FRAME_SIZE
	.align		4
.L_1:
        /*000c*/ 	.byte	0x04, 0x11
        /*000e*/ 	.short	(.L_3 - .L_2)
	.align		4
.L_2:
        /*0010*/ 	.word	index@(_Z17harnessZeroKernelPdiii)
        /*0014*/ 	.word	0x00000000


	//----- nvinfo : EIATTR_REGCOUNT
	.align		4
.L_3:
        /*0018*/ 	.byte	0x04, 0x2f
        /*001a*/ 	.short	(.L_5 - .L_4)
	.align		4
.L_4:
        /*001c*/ 	.word	index@(_Z17computeRowsKernelPdii)
        /*0020*/ 	.word	0x0000001b


	//----- nvinfo : EIATTR_FRAME_SIZE
	.align		4
.L_5:
        /*0024*/ 	.byte	0x04, 0x11
        /*0026*/ 	.short	(.L_7 - .L_6)
	.align		4
.L_6:
        /*0028*/ 	.word	index@($__internal_0_$__cuda_sm20_div_rn_f64_full)
        /*002c*/ 	.word	0x00000000


	//----- nvinfo : EIATTR_FRAME_SIZE
	.align		4
.L_7:
        /*0030*/ 	.byte	0x04, 0x11
        /*0032*/ 	.short	(.L_9 - .L_8)
	.align		4
.L_8:
        /*0034*/ 	.word	index@(_Z17computeRowsKernelPdii)
        /*0038*/ 	.word	0x00000000


	//----- nvinfo : EIATTR_REGCOUNT
	.align		4
.L_9:
        /*003c*/ 	.byte	0x04, 0x2f
        /*003e*/ 	.short	(.L_11 - .L_10)
	.align		4
.L_10:
        /*0040*/ 	.word	index@(_Z17computeColsKernelPdii)
        /*0044*/ 	.word	0x00000014


	//----- nvinfo : EIATTR_FRAME_SIZE
	.align		4
.L_11:
        /*0048*/ 	.byte	0x04, 0x11
        /*004a*/ 	.short	(.L_13 - .L_12)
	.align		4
.L_12:
        /*004c*/ 	.word	index@(_Z17computeColsKernelPdii)
        /*0050*/ 	.word	0x00000000


	//----- nvinfo : EIATTR_REGCOUNT
	.align		4
.L_13:
        /*0054*/ 	.byte	0x04, 0x2f
        /*0056*/ 	.short	(.L_15 - .L_14)
	.align		4
.L_14:
        /*0058*/ 	.word	index@(_Z19augmentMatrixKernelPdS_ii)
        /*005c*/ 	.word	0x0000000c


	//----- nvinfo : EIATTR_FRAME_SIZE
	.align		4
.L_15:
        /*0060*/ 	.byte	0x04, 0x11
        /*0062*/ 	.short	(.L_17 - .L_16)
	.align		4
.L_16:
        /*0064*/ 	.word	index@(_Z19augmentMatrixKernelPdS_ii)
        /*0068*/ 	.word	0x00000000


	//----- nvinfo : EIATTR_REGCOUNT
	.align		4
.L_17:
        /*006c*/ 	.byte	0x04, 0x2f
        /*006e*/ 	.short	(.L_19 - .L_18)
	.align		4
.L_18:
        /*0070*/ 	.word	index@(_Z22getInverseMatrixKernelPdS_ii)
        /*0074*/ 	.word	0x0000000a


	//----- nvinfo : EIATTR_FRAME_SIZE
	.align		4
.L_19:
        /*0078*/ 	.byte	0x04, 0x11
        /*007a*/ 	.short	(.L_21 - .L_20)
	.align		4
.L_20:
        /*007c*/ 	.word	index@(_Z22getInverseMatrixKernelPdS_ii)
        /*0080*/ 	.word	0x00000000


	//----- nvinfo : EIATTR_MIN_STACK_SIZE
	.align		4
.L_21:
        /*0084*/ 	.byte	0x04, 0x12
        /*0086*/ 	.short	(.L_23 - .L_22)
	.align		4
.L_22:
        /*0088*/ 	.word	index@(_Z22getInverseMatrixKernelPdS_ii)
        /*008c*/ 	.word	0x00000000


	//----- nvinfo : EIATTR_MIN_STACK_SIZE
	.align		4
.L_23:
        /*0090*/ 	.byte	0x04, 0x12
        /*0092*/ 	.short	(.L_25 - .L_24)
	.align		4
.L_24:
        /*0094*/ 	.word	index@(_Z19augmentMatrixKernelPdS_ii)
        /*0098*/ 	.word	0x00000000


	//----- nvinfo : EIATTR_MIN_STACK_SIZE
	.align		4
.L_25:
        /*009c*/ 	.byte	0x04, 0x12
        /*009e*/ 	.short	(.L_27 - .L_26)
	.align		4
.L_26:
        /*00a0*/ 	.word	index@(_Z17computeColsKernelPdii)
        /*00a4*/ 	.word	0x00000000


	//----- nvinfo : EIATTR_MIN_STACK_SIZE
	.align		4
.L_27:
        /*00a8*/ 	.byte	0x04, 0x12
        /*00aa*/ 	.short	(.L_29 - .L_28)
	.align		4
.L_28:
        /*00ac*/ 	.word	index@(_Z17computeRowsKernelPdii)
        /*00b0*/ 	.word	0x00000000


	//----- nvinfo : EIATTR_MIN_STACK_SIZE
	.align		4
.L_29:
        /*00b4*/ 	.byte	0x04, 0x12
        /*00b6*/ 	.short	(.L_31 - .L_30)
	.align		4
.L_30:
        /*00b8*/ 	.word	index@(_Z17harnessZeroKernelPdiii)
        /*00bc*/ 	.word	0x00000000
.L_31:


//--------------------- .nv.compat                --------------------------
	.section	.nv.compat,"",@"SHT_CUDA_COMPAT_INFO"
	.align	4
        /*0000*/ 	.byte	0x02, 0x09, 0x00, 0x00, 0x02, 0x02, 0x01, 0x00, 0x02, 0x05, 0x05, 0x00, 0x03, 0x07, 0x01, 0x01
        /*0010*/ 	.byte	0x02, 0x03, 0x00, 0x00, 0x02, 0x06, 0x01, 0x00, 0x04, 0x0b, 0x08, 0x00, 0x01, 0x00, 0x00, 0x00
        /*0020*/ 	.byte	0x00, 0x00, 0x00, 0x00


//--------------------- .nv.info._Z22getInverseMatrixKernelPdS_ii --------------------------
	.section	.nv.info._Z22getInverseMatrixKernelPdS_ii,"",@"SHT_CUDA_INFO"
	.sectionflags	@""
	.align	4


	//----- nvinfo : EIATTR_CUDA_API_VERSION
	.align		4
        /*0000*/ 	.byte	0x04, 0x37
        /*0002*/ 	.short	(.L_33 - .L_32)
.L_32:
        /*0004*/ 	.word	0x00000082


	//----- nvinfo : EIATTR_KPARAM_INFO
	.align		4
.L_33:
        /*0008*/ 	.byte	0x04, 0x17
        /*000a*/ 	.short	(.L_35 - .L_34)
.L_34:
        /*000c*/ 	.word	0x00000000
        /*0010*/ 	.short	0x0003
        /*0012*/ 	.short	0x0014
        /*0014*/ 	.byte	0x00, 0xf0, 0x11, 0x00


	//----- nvinfo : EIATTR_KPARAM_INFO
	.align		4
.L_35:
        /*0018*/ 	.byte	0x04, 0x17
        /*001a*/ 	.short	(.L_37 - .L_36)
.L_36:
        /*001c*/ 	.word	0x00000000
        /*0020*/ 	.short	0x0002
        /*0022*/ 	.short	0x0010
        /*0024*/ 	.byte	0x00, 0xf0, 0x11, 0x00


	//----- nvinfo : EIATTR_KPARAM_INFO
	.align		4
.L_37:
        /*0028*/ 	.byte	0x04, 0x17
        /*002a*/ 	.short	(.L_39 - .L_38)
.L_38:
        /*002c*/ 	.word	0x00000000
        /*0030*/ 	.short	0x0001
        /*0032*/ 	.short	0x0008
        /*0034*/ 	.byte	0x00, 0xf5, 0x21, 0x00


	//----- nvinfo : EIATTR_KPARAM_INFO
	.align		4
.L_39:
        /*0038*/ 	.byte	0x04, 0x17
        /*003a*/ 	.short	(.L_41 - .L_40)
.L_40:
        /*003c*/ 	.word	0x00000000
        /*0040*/ 	.short	0x0000
        /*0042*/ 	.short	0x0000
        /*0044*/ 	.byte	0x00, 0xf5, 0x21, 0x00


	//----- nvinfo : EIATTR_SPARSE_MMA_MASK
	.align		4
.L_41:
        /*0048*/ 	.byte	0x03, 0x50
        /*004a*/ 	.short	0x0000


	//----- nvinfo : EIATTR_MAXREG_COUNT
	.align		4
        /*004c*/ 	.byte	0x03, 0x1b
        /*004e*/ 	.short	0x00ff


	//----- nvinfo : EIATTR_MERCURY_ISA_VERSION
	.align		4
        /*0050*/ 	.byte	0x03, 0x5f
        /*0052*/ 	.short	0x0101


	//----- nvinfo : EIATTR_VRC_CTA_INIT_COUNT
	.align		4
        /*0054*/ 	.byte	0x02, 0x4a
	.zero		1
	.zero		1


	//----- nvinfo : EIATTR_EXIT_INSTR_OFFSETS
	.align		4
        /*0058*/ 	.byte	0x04, 0x1c
        /*005a*/ 	.short	(.L_43 - .L_42)


	//   ....[0]....
.L_42:
        /*005c*/ 	.word	0x000000e0


	//   ....[1]....
        /*0060*/ 	.word	0x000001a0


	//----- nvinfo : EIATTR_CBANK_PARAM_SIZE
	.align		4
.L_43:
        /*0064*/ 	.byte	0x03, 0x19
        /*0066*/ 	.short	0x0018


	//----- nvinfo : EIATTR_PARAM_CBANK
	.align		4
        /*0068*/ 	.byte	0x04, 0x0a
        /*006a*/ 	.short	(.L_45 - .L_44)
	.align		4
.L_44:
        /*006c*/ 	.word	index@(.nv.constant0._Z22getInverseMatrixKernelPdS_ii)
        /*0070*/ 	.short	0x0380
        /*0072*/ 	.short	0x0018


	//----- nvinfo : EIATTR_SW_WAR
	.align		4
.L_45:
        /*0074*/ 	.byte	0x04, 0x36
        /*0076*/ 	.short	(.L_47 - .L_46)
.L_46:
        /*0078*/ 	.word	0x00000008
.L_47:


//--------------------- .nv.info._Z19augmentMatrixKernelPdS_ii --------------------------
	.section	.nv.info._Z19augmentMatrixKernelPdS_ii,"",@"SHT_CUDA_INFO"
	.sectionflags	@""
	.align	4


	//----- nvinfo : EIATTR_CUDA_API_VERSION
	.align		4
        /*0000*/ 	.byte	0x04, 0x37
        /*0002*/ 	.short	(.L_49 - .L_48)
.L_48:
        /*0004*/ 	.word	0x00000082


	//----- nvinfo : EIATTR_KPARAM_INFO
	.align		4
.L_49:
        /*0008*/ 	.byte	0x04, 0x17
        /*000a*/ 	.short	(.L_51 - .L_50)
.L_50:
        /*000c*/ 	.word	0x00000000
        /*0010*/ 	.short	0x0003
        /*0012*/ 	.short	0x0014
        /*0014*/ 	.byte	0x00, 0xf0, 0x11, 0x00


	//----- nvinfo : EIATTR_KPARAM_INFO
	.align		4
.L_51:
        /*0018*/ 	.byte	0x04, 0x17
        /*001a*/ 	.short	(.L_53 - .L_52)
.L_52:
        /*001c*/ 	.word	0x00000000
        /*0020*/ 	.short	0x0002
        /*0022*/ 	.short	0x0010
        /*0024*/ 	.byte	0x00, 0xf0, 0x11, 0x00


	//----- nvinfo : EIATTR_KPARAM_INFO
	.align		4
.L_53:
        /*0028*/ 	.byte	0x04, 0x17
        /*002a*/ 	.short	(.L_55 - .L_54)
.L_54:
        /*002c*/ 	.word	0x00000000
        /*0030*/ 	.short	0x0001
        /*0032*/ 	.short	0x0008
        /*0034*/ 	.byte	0x00, 0xf5, 0x21, 0x00


	//----- nvinfo : EIATTR_KPARAM_INFO
	.align		4
.L_55:
        /*0038*/ 	.byte	0x04, 0x17
        /*003a*/ 	.short	(.L_57 - .L_56)
.L_56:
        /*003c*/ 	.word	0x00000000
        /*0040*/ 	.short	0x0000
        /*0042*/ 	.short	0x0000
        /*0044*/ 	.byte	0x00, 0xf5, 0x21, 0x00


	//----- nvinfo : EIATTR_SPARSE_MMA_MASK
	.align		4
.L_57:
        /*0048*/ 	.byte	0x03, 0x50
        /*004a*/ 	.short	0x0000


	//----- nvinfo : EIATTR_MAXREG_COUNT
	.align		4
        /*004c*/ 	.byte	0x03, 0x1b
        /*004e*/ 	.short	0x00ff


	//----- nvinfo : EIATTR_MERCURY_ISA_VERSION
	.align		4
        /*0050*/ 	.byte	0x03, 0x5f
        /*0052*/ 	.short	0x0101


	//----- nvinfo : EIATTR_VRC_CTA_INIT_COUNT
	.align		4
        /*0054*/ 	.byte	0x02, 0x4a
	.zero		1
	.zero		1


	//----- nvinfo : EIATTR_EXIT_INSTR_OFFSETS
	.align		4
        /*0058*/ 	.byte	0x04, 0x1c
        /*005a*/ 	.short	(.L_59 - .L_58)


	//   ....[0]....
.L_58:
        /*005c*/ 	.word	0x000000c0


	//   ....[1]....
        /*0060*/ 	.word	0x000001c0


	//   ....[2]....
        /*0064*/ 	.word	0x00000250


	//   ....[3]....
        /*0068*/ 	.word	0x000002a0


	//----- nvinfo : EIATTR_CRS_STACK_SIZE
	.align		4
.L_59:
        /*006c*/ 	.byte	0x04, 0x1e
        /*006e*/ 	.short	(.L_61 - .L_60)
.L_60:
        /*0070*/ 	.word	0x00000000


	//----- nvinfo : EIATTR_CBANK_PARAM_SIZE
	.align		4
.L_61:
        /*0074*/ 	.byte	0x03, 0x19
        /*0076*/ 	.short	0x0018


	//----- nvinfo : EIATTR_PARAM_CBANK
	.align		4
        /*0078*/ 	.byte	0x04, 0x0a
        /*007a*/ 	.short	(.L_63 - .L_62)
	.align		4
.L_62:
        /*007c*/ 	.word	index@(.nv.constant0._Z19augmentMatrixKernelPdS_ii)
        /*0080*/ 	.short	0x0380
        /*0082*/ 	.short	0x0018


	//----- nvinfo : EIATTR_SW_WAR
	.align		4
.L_63:
        /*0084*/ 	.byte	0x04, 0x36
        /*0086*/ 	.short	(.L_65 - .L_64)
.L_64:
        /*0088*/ 	.word	0x00000008
.L_65:


//--------------------- .nv.info._Z17computeColsKernelPdii --------------------------
	.section	.nv.info._Z17computeColsKernelPdii,"",@"SHT_CUDA_INFO"
	.sectionflags	@""
	.align	4


	//----- nvinfo : EIATTR_CUDA_API_VERSION
	.align		4
        /*0000*/ 	.byte	0x04, 0x37
        /*0002*/ 	.short	(.L_67 - .L_66)
.L_66:
        /*0004*/ 	.word	0x00000082


	//----- nvinfo : EIATTR_KPARAM_INFO
	.align		4
.L_67:
        /*0008*/ 	.byte	0x04, 0x17
        /*000a*/ 	.short	(.L_69 - .L_68)
.L_68:
        /*000c*/ 	.word	0x00000000
        /*0010*/ 	.short	0x0002
        /*0012*/ 	.short	0x000c
        /*0014*/ 	.byte	0x00, 0xf0, 0x11, 0x00


	//----- nvinfo : EIATTR_KPARAM_INFO
	.align		4
.L_69:
        /*0018*/ 	.byte	0x04, 0x17
        /*001a*/ 	.short	(.L_71 - .L_70)
.L_70:
        /*001c*/ 	.word	0x00000000
        /*0020*/ 	.short	0x0001
        /*0022*/ 	.short	0x0008
        /*0024*/ 	.byte	0x00, 0xf0, 0x11, 0x00


	//----- nvinfo : EIATTR_KPARAM_INFO
	.align		4
.L_71:
        /*0028*/ 	.byte	0x04, 0x17
        /*002a*/ 	.short	(.L_73 - .L_72)
.L_72:
        /*002c*/ 	.word	0x00000000
        /*0030*/ 	.short	0x0000
        /*0032*/ 	.short	0x0000
        /*0034*/ 	.byte	0x00, 0xf5, 0x21, 0x00


	//----- nvinfo : EIATTR_SPARSE_MMA_MASK
	.align		4
.L_73:
        /*0038*/ 	.byte	0x03, 0x50
        /*003a*/ 	.short	0x0000


	//----- nvinfo : EIATTR_MAXREG_COUNT
	.align		4
        /*003c*/ 	.byte	0x03, 0x1b
        /*003e*/ 	.short	0x00ff


	//----- nvinfo : EIATTR_NUM_BARRIERS
	.align		4
        /*0040*/ 	.byte	0x02, 0x4c
        /*0042*/ 	.byte	0x01
	.zero		1


	//----- nvinfo : EIATTR_MERCURY_ISA_VERSION
	.align		4
        /*0044*/ 	.byte	0x03, 0x5f
        /*0046*/ 	.short	0x0101


	//----- nvinfo : EIATTR_VRC_CTA_INIT_COUNT
	.align		4
        /*0048*/ 	.byte	0x02, 0x4a
	.zero		1
	.zero		1


	//----- nvinfo : EIATTR_EXIT_INSTR_OFFSETS
	.align		4
        /*004c*/ 	.byte	0x04, 0x1c
        /*004e*/ 	.short	(.L_75 - .L_74)


	//   ....[0]....
.L_74:
        /*0050*/ 	.word	0x000000d0


	//   ....[1]....
        /*0054*/ 	.word	0x000001c0


	//   ....[2]....
        /*0058*/ 	.word	0x00000350


	//----- nvinfo : EIATTR_CBANK_PARAM_SIZE
	.align		4
.L_75:
        /*005c*/ 	.byte	0x03, 0x19
        /*005e*/ 	.short	0x0010


	//----- nvinfo : EIATTR_PARAM_CBANK
	.align		4
        /*0060*/ 	.byte	0x04, 0x0a
        /*0062*/ 	.short	(.L_77 - .L_76)
	.align		4
.L_76:
        /*0064*/ 	.word	index@(.nv.constant0._Z17computeColsKernelPdii)
        /*0068*/ 	.short	0x0380
        /*006a*/ 	.short	0x0010


	//----- nvinfo : EIATTR_SW_WAR
	.align		4
.L_77:
        /*006c*/ 	.byte	0x04, 0x36
        /*006e*/ 	.short	(.L_79 - .L_78)
.L_78:
        /*0070*/ 	.word	0x00000008
.L_79:


//--------------------- .nv.info._Z17computeRowsKernelPdii --------------------------
	.section	.nv.info._Z17computeRowsKernelPdii,"",@"SHT_CUDA_INFO"
	.sectionflags	@""
	.align	4


	//----- nvinfo : EIATTR_CUDA_API_VERSION
	.align		4
        /*0000*/ 	.byte	0x04, 0x37
        /*0002*/ 	.short	(.L_81 - .L_80)
.L_80:
        /*0004*/ 	.word	0x00000082


	//----- nvinfo : EIATTR_KPARAM_INFO
	.align		4
.L_81:
        /*0008*/ 	.byte	0x04, 0x17
        /*000a*/ 	.short	(.L_83 - .L_82)
.L_82:
        /*000c*/ 	.word	0x00000000
        /*0010*/ 	.short	0x0002
        /*0012*/ 	.short	0x000c
        /*0014*/ 	.byte	0x00, 0xf0, 0x11, 0x00


	//----- nvinfo : EIATTR_KPARAM_INFO
	.align		4
.L_83:
        /*0018*/ 	.byte	0x04, 0x17
        /*001a*/ 	.short	(.L_85 - .L_84)
.L_84:
        /*001c*/ 	.word	0x00000000
        /*0020*/ 	.short	0x0001
        /*0022*/ 	.short	0x0008
        /*0024*/ 	.byte	0x00, 0xf0, 0x11, 0x00


	//----- nvinfo : EIATTR_KPARAM_INFO
	.align		4
.L_85:
        /*0028*/ 	.byte	0x04, 0x17
        /*002a*/ 	.short	(.L_87 - .L_86)
.L_86:
        /*002c*/ 	.word	0x00000000
        /*0030*/ 	.short	0x0000
        /*0032*/ 	.short	0x0000
        /*0034*/ 	.byte	0x00, 0xf5, 0x21, 0x00


	//----- nvinfo : EIATTR_SPARSE_MMA_MASK
	.align		4
.L_87:
        /*0038*/ 	.byte	0x03, 0x50
        /*003a*/ 	.short	0x0000


	//----- nvinfo : EIATTR_MAXREG_COUNT
	.align		4
        /*003c*/ 	.byte	0x03, 0x1b
        /*003e*/ 	.short	0x00ff


	//----- nvinfo : EIATTR_NUM_BARRIERS
	.align		4
        /*0040*/ 	.byte	0x02, 0x4c
        /*0042*/ 	.byte	0x01
	.zero		1


	//----- nvinfo : EIATTR_MERCURY_ISA_VERSION
	.align		4
        /*0044*/ 	.byte	0x03, 0x5f
        /*0046*/ 	.short	0x0101


	//----- nvinfo : EIATTR_VRC_CTA_INIT_COUNT
	.align		4
        /*0048*/ 	.byte	0x02, 0x4a
	.zero		1
	.zero		1


	//----- nvinfo : EIATTR_EXIT_INSTR_OFFSETS
	.align		4
        /*004c*/ 	.byte	0x04, 0x1c
        /*004e*/ 	.short	(.L_89 - .L_88)


	//   ....[0]....
.L_88:
        /*0050*/ 	.word	0x00000080


	//   ....[1]....
        /*0054*/ 	.word	0x00000320


	//----- nvinfo : EIATTR_CRS_STACK_SIZE
	.align		4
.L_89:
        /*0058*/ 	.byte	0x04, 0x1e
        /*005a*/ 	.short	(.L_91 - .L_90)
.L_90:
        /*005c*/ 	.word	0x00000000


	//----- nvinfo : EIATTR_CBANK_PARAM_SIZE
	.align		4
.L_91:
        /*0060*/ 	.byte	0x03, 0x19
        /*0062*/ 	.short	0x0010


	//----- nvinfo : EIATTR_PARAM_CBANK
	.align		4
        /*0064*/ 	.byte	0x04, 0x0a
        /*0066*/ 	.short	(.L_93 - .L_92)
	.align		4
.L_92:
        /*0068*/ 	.word	index@(.nv.constant0._Z17computeRowsKernelPdii)
        /*006c*/ 	.short	0x0380
        /*006e*/ 	.short	0x0010


	//----- nvinfo : EIATTR_SW_WAR
	.align		4
.L_93:
        /*0070*/ 	.byte	0x04, 0x36
        /*0072*/ 	.short	(.L_95 - .L_94)
.L_94:
        /*0074*/ 	.word	0x00000008
.L_95:


//--------------------- .nv.info._Z17harnessZeroKernelPdiii --------------------------
	.section	.nv.info._Z17harnessZeroKernelPdiii,"",@"SHT_CUDA_INFO"
	.sectionflags	@""
	.align	4


	//----- nvinfo : EIATTR_CUDA_API_VERSION
	.align		4
        /*0000*/ 	.byte	0x04, 0x37
        /*0002*/ 	.short	(.L_97 - .L_96)
.L_96:
        /*0004*/ 	.word	0x00000082


	//----- nvinfo : EIATTR_KPARAM_INFO
	.align		4
.L_97:
        /*0008*/ 	.byte	0x04, 0x17
        /*000a*/ 	.short	(.L_99 - .L_98)
.L_98:
        /*000c*/ 	.word	0x00000000
        /*0010*/ 	.short	0x0003
        /*0012*/ 	.short	0x0010
        /*0014*/ 	.byte	0x00, 0xf0, 0x11, 0x00


	//----- nvinfo : EIATTR_KPARAM_INFO
	.align		4
.L_99:
        /*0018*/ 	.byte	0x04, 0x17
        /*001a*/ 	.short	(.L_101 - .L_100)
.L_100:
        /*001c*/ 	.word	0x00000000
        /*0020*/ 	.short	0x0002
        /*0022*/ 	.short	0x000c
        /*0024*/ 	.byte	0x00, 0xf0, 0x11, 0x00


	//----- nvinfo : EIATTR_KPARAM_INFO
	.align		4
.L_101:
        /*0028*/ 	.byte	0x04, 0x17
        /*002a*/ 	.short	(.L_103 - .L_102)
.L_102:
        /*002c*/ 	.word	0x00000000
        /*0030*/ 	.short	0x0001
        /*0032*/ 	.short	0x0008
        /*0034*/ 	.byte	0x00, 0xf0, 0x11, 0x00


	//----- nvinfo : EIATTR_KPARAM_INFO
	.align		4
.L_103:
        /*0038*/ 	.byte	0x04, 0x17
        /*003a*/ 	.short	(.L_105 - .L_104)
.L_104:
        /*003c*/ 	.word	0x00000000
        /*0040*/ 	.short	0x0000
        /*0042*/ 	.short	0x0000
        /*0044*/ 	.byte	0x00, 0xf5, 0x21, 0x00


	//----- nvinfo : EIATTR_SPARSE_MMA_MASK
	.align		4
.L_105:
        /*0048*/ 	.byte	0x03, 0x50
        /*004a*/ 	.short	0x0000


	//----- nvinfo : EIATTR_MAXREG_COUNT
	.align		4
        /*004c*/ 	.byte	0x03, 0x1b
        /*004e*/ 	.short	0x00ff


	//----- nvinfo : EIATTR_NUM_BARRIERS
	.align		4
        /*0050*/ 	.byte	0x02, 0x4c
        /*0052*/ 	.byte	0x01
	.zero		1


	//----- nvinfo : EIATTR_MERCURY_ISA_VERSION
	.align		4
        /*0054*/ 	.byte	0x03, 0x5f
        /*0056*/ 	.short	0x0101


	//----- nvinfo : EIATTR_VRC_CTA_INIT_COUNT
	.align		4
        /*0058*/ 	.byte	0x02, 0x4a
	.zero		1
	.zero		1


	//----- nvinfo : EIATTR_EXIT_INSTR_OFFSETS
	.align		4
        /*005c*/ 	.byte	0x04, 0x1c
        /*005e*/ 	.short	(.L_107 - .L_106)


	//   ....[0]....
.L_106:
        /*0060*/ 	.word	0x00000080


	//   ....[1]....
        /*0064*/ 	.word	0x00000210


	//----- nvinfo : EIATTR_CBANK_PARAM_SIZE
	.align		4
.L_107:
        /*0068*/ 	.byte	0x03, 0x19
        /*006a*/ 	.short	0x0014


	//----- nvinfo : EIATTR_PARAM_CBANK
	.align		4
        /*006c*/ 	.byte	0x04, 0x0a
        /*006e*/ 	.short	(.L_109 - .L_108)
	.align		4
.L_108:
        /*0070*/ 	.word	index@(.nv.constant0._Z17harnessZeroKernelPdiii)
        /*0074*/ 	.short	0x0380
        /*0076*/ 	.short	0x0014


	//----- nvinfo : EIATTR_SW_WAR
	.align		4
.L_109:
        /*0078*/ 	.byte	0x04, 0x36
        /*007a*/ 	.short	(.L_111 - .L_110)
.L_110:
        /*007c*/ 	.word	0x00000008
.L_111:


//--------------------- .nv.callgraph             --------------------------
	.section	.nv.callgraph,"",@"SHT_CUDA_CALLGRAPH"
	.align	4
	.sectionentsize	8
	.align		4
        /*0000*/ 	.word	0x00000000
	.align		4
        /*0004*/ 	.word	0xffffffff
	.align		4
        /*0008*/ 	.word	0x00000000
	.align		4
        /*000c*/ 	.word	0xfffffffe
	.align		4
        /*0010*/ 	.word	0x00000000
	.align		4
        /*0014*/ 	.word	0xfffffffd
	.align		4
        /*0018*/ 	.word	0x00000000
	.align		4
        /*001c*/ 	.word	0xfffffffc


//--------------------- .text._Z22getInverseMatrixKernelPdS_ii --------------------------
	.section	.text._Z22getInverseMatrixKernelPdS_ii,"ax",@progbits
	.align	128
        .global         _Z22getInverseMatrixKernelPdS_ii
        .type           _Z22getInverseMatrixKernelPdS_ii,@function
        .size           _Z22getInverseMatrixKernelPdS_ii,(.L_x_14 - _Z22getInverseMatrixKernelPdS_ii)
        .other          _Z22getInverseMatrixKernelPdS_ii,@"STO_CUDA_ENTRY STV_DEFAULT"
_Z22getInverseMatrixKernelPdS_ii:
.text._Z22getInverseMatrixKernelPdS_ii:
[----:B------:R-:W-:Y:S01]  /*0000*/  LDC R1, c[0x0][0x37c] ;  /* 0x0000df00ff017b82 */ /* 0x000fe20000000800 */
[----:B------:R-:W0:Y:S07]  /*0010*/  S2R R3, SR_TID.Y ;  /* 0x0000000000037919 */ /* 0x000e2e0000002200 */
[----:B------:R-:W0:Y:S01]  /*0020*/  S2UR UR5, SR_CTAID.Y ;  /* 0x00000000000579c3 */ /* 0x000e220000002600 */
[----:B------:R-:W1:Y:S01]  /*0030*/  LDCU.64 UR8, c[0x0][0x390] ;  /* 0x00007200ff0877ac */ /* 0x000e620008000a00 */
[----:B------:R-:W2:Y:S06]  /*0040*/  S2R R5, SR_TID.X ;  /* 0x0000000000057919 */ /* 0x000eac0000002100 */
[----:B------:R-:W0:Y:S08]  /*0050*/  LDC R0, c[0x0][0x364] ;  /* 0x0000d900ff007b82 */ /* 0x000e300000000800 */
[----:B------:R-:W2:Y:S01]  /*0060*/  S2UR UR6, SR_CTAID.X ;  /* 0x00000000000679c3 */ /* 0x000ea20000002500 */
[----:B-1----:R-:W-:-:S04]  /*0070*/  ULEA.HI UR4, UR9, UR9, URZ, 0x1 ;  /* 0x0000000909047291 */ /* 0x002fc8000f8f08ff */
[----:B------:R-:W-:-:S03]  /*0080*/  USHF.R.S32.HI UR4, URZ, 0x1, UR4 ;  /* 0x00000001ff047899 */ /* 0x000fc60008011404 */
[----:B------:R-:W2:Y:S01]  /*0090*/  LDC R6, c[0x0][0x360] ;  /* 0x0000d800ff067b82 */ /* 0x000ea20000000800 */
[----:B0-----:R-:W-:-:S05]  /*00a0*/  IMAD R0, R0, UR5, R3 ;  /* 0x0000000500007c24 */ /* 0x001fca000f8e0203 */
[----:B------:R-:W-:Y:S01]  /*00b0*/  ISETP.GE.AND P0, PT, R0, UR8, PT ;  /* 0x0000000800007c0c */ /* 0x000fe2000bf06270 */
[----:B--2---:R-:W-:-:S05]  /*00c0*/  IMAD R6, R6, UR6, R5 ;  /* 0x0000000606067c24 */ /* 0x004fca000f8e0205 */
[----:B------:R-:W-:-:S13]  /*00d0*/  ISETP.GE.OR P0, PT, R6, UR4, P0 ;  /* 0x0000000406007c0c */ /* 0x000fda0008706670 */
[----:B------:R-:W-:Y:S05]  /*00e0*/  @P0 EXIT ;  /* 0x000000000000094d */ /* 0x000fea0003800000 */
[----:B------:R-:W0:Y:S01]  /*00f0*/  LDC.64 R2, c[0x0][0x380] ;  /* 0x0000e000ff027b82 */ /* 0x000e220000000a00 */
[----:B------:R-:W1:Y:S01]  /*0100*/  LDCU.64 UR6, c[0x0][0x358] ;  /* 0x00006b00ff0677ac */ /* 0x000e620008000a00 */
[----:B------:R-:W-:-:S05]  /*0110*/  IMAD R7, R0, UR9, RZ ;  /* 0x0000000900077c24 */ /* 0x000fca000f8e02ff */
[----:B------:R-:W-:-:S05]  /*0120*/  IADD3 R5, PT, PT, R7, UR4, R6 ;  /* 0x0000000407057c10 */ /* 0x000fca000fffe006 */
[----:B0-----:R-:W-:Y:S02]  /*0130*/  IMAD.WIDE R2, R5, 0x8, R2 ;  /* 0x0000000805027825 */ /* 0x001fe400078e0202 */
[----:B------:R-:W0:Y:S04]  /*0140*/  LDC.64 R4, c[0x0][0x388] ;  /* 0x0000e200ff047b82 */ /* 0x000e280000000a00 */
[----:B-1----:R-:W2:Y:S01]  /*0150*/  LDG.E.64 R2, desc[UR6][R2.64] ;  /* 0x0000000602027981 */ /* 0x002ea2000c1e1b00 */
[----:B------:R-:W-:-:S04]  /*0160*/  LEA.HI R7, R7, R7, RZ, 0x1 ;  /* 0x0000000707077211 */ /* 0x000fc800078f08ff */
[----:B------:R-:W-:-:S05]  /*0170*/  LEA.HI.SX32 R7, R7, R6, 0x1f ;  /* 0x0000000607077211 */ /* 0x000fca00078ffaff */
[----:B0-----:R-:W-:-:S05]  /*0180*/  IMAD.WIDE R4, R7, 0x8, R4 ;  /* 0x0000000807047825 */ /* 0x001fca00078e0204 */
[----:B--2---:R-:W-:Y:S01]  /*0190*/  STG.E.64 desc[UR6][R4.64], R2 ;  /* 0x0000000204007986 */ /* 0x004fe2000c101b06 */
[----:B------:R-:W-:Y:S05]  /*01a0*/  EXIT ;  /* 0x000000000000794d */ /* 0x000fea0003800000 */
.L_x_0:
[----:B------:R-:W-:-:S00]  /*01b0*/  BRA `(.L_x_0) ;  /* 0xfffffffc00fc7947 */ /* 0x000fc0000383ffff */
[----:B------:R-:W-:-:S00]  /*01c0*/  NOP ;  /* 0x0000000000007918 */ /* 0x000fc00000000000 */
        /* <DEDUP_REMOVED lines=11> */
.L_x_14:


//--------------------- .text._Z19augmentMatrixKernelPdS_ii --------------------------
	.section	.text._Z19augmentMatrixKernelPdS_ii,"ax",@progbits
	.align	128
        .global         _Z19augmentMatrixKernelPdS_ii
        .type           _Z19augmentMatrixKernelPdS_ii,@function
        .size           _Z19augmentMatrixKernelPdS_ii,(.L_x_15 - _Z19augmentMatrixKernelPdS_ii)
        .other          _Z19augmentMatrixKernelPdS_ii,@"STO_CUDA_ENTRY STV_DEFAULT"
_Z19augmentMatrixKernelPdS_ii:
.text._Z19augmentMatrixKernelPdS_ii:
[----:B------:R-:W-:Y:S01]  /*0000*/  LDC R1, c[0x0][0x37c] ;  /* 0x0000df00ff017b82 */ /* 0x000fe20000000800 */
[----:B------:R-:W0:Y:S07]  /*0010*/  S2R R3, SR_TID.Y ;  /* 0x0000000000037919 */ /* 0x000e2e0000002200 */
[----:B------:R-:W0:Y:S01]  /*0020*/  S2UR UR4, SR_CTAID.Y ;  /* 0x00000000000479c3 */ /* 0x000e220000002600 */
[----:B------:R-:W1:Y:S01]  /*0030*/  LDCU.64 UR8, c[0x0][0x390] ;  /* 0x00007200ff0877ac */ /* 0x000e620008000a00 */
[----:B------:R-:W2:Y:S06]  /*0040*/  S2R R2, SR_TID.X ;  /* 0x0000000000027919 */ /* 0x000eac0000002100 */
[----:B------:R-:W0:Y:S08]  /*0050*/  LDC R0, c[0x0][0x364] ;  /* 0x0000d900ff007b82 */ /* 0x000e300000000800 */
[----:B------:R-:W2:Y:S08]  /*0060*/  S2UR UR5, SR_CTAID.X ;  /* 0x00000000000579c3 */ /* 0x000eb00000002500 */
[----:B------:R-:W2:Y:S01]  /*0070*/  LDC R7, c[0x0][0x360] ;  /* 0x0000d800ff077b82 */ /* 0x000ea20000000800 */
[----:B0-----:R-:W-:-:S05]  /*0080*/  IMAD R0, R0, UR4, R3 ;  /* 0x0000000400007c24 */ /* 0x001fca000f8e0203 */
[----:B-1----:R-:W-:Y:S01]  /*0090*/  ISETP.GE.AND P0, PT, R0, UR8, PT ;  /* 0x0000000800007c0c */ /* 0x002fe2000bf06270 */
[----:B--2---:R-:W-:-:S05]  /*00a0*/  IMAD R7, R7, UR5, R2 ;  /* 0x0000000507077c24 */ /* 0x004fca000f8e0202 */
[----:B------:R-:W-:-:S13]  /*00b0*/  ISETP.GE.OR P0, PT, R7, UR9, P0 ;  /* 0x0000000907007c0c */ /* 0x000fda0008706670 */
[----:B------:R-:W-:Y:S05]  /*00c0*/  @P0 EXIT ;  /* 0x000000000000094d */ /* 0x000fea0003800000 */
[----:B------:R-:W-:Y:S01]  /*00d0*/  ULEA.HI UR4, UR9, UR9, URZ, 0x1 ;  /* 0x0000000909047291 */ /* 0x000fe2000f8f08ff */
[----:B------:R-:W0:Y:S03]  /*00e0*/  LDCU.64 UR6, c[0x0][0x358] ;  /* 0x00006b00ff0677ac */ /* 0x000e260008000a00 */
[----:B------:R-:W-:-:S06]  /*00f0*/  USHF.R.S32.HI UR4, URZ, 0x1, UR4 ;  /* 0x00000001ff047899 */ /* 0x000fcc0008011404 */
[----:B------:R-:W-:-:S13]  /*0100*/  ISETP.GE.AND P0, PT, R7, UR4, PT ;  /* 0x0000000407007c0c */ /* 0x000fda000bf06270 */
[----:B0-----:R-:W-:Y:S05]  /*0110*/  @P0 BRA `(.L_x_1) ;  /* 0x00000000002c0947 */ /* 0x001fea0003800000 */
[----:B------:R-:W0:Y:S01]  /*0120*/  LDC.64 R2, c[0x0][0x388] ;  /* 0x0000e200ff027b82 */ /* 0x000e220000000a00 */
[----:B------:R-:W-:-:S05]  /*0130*/  IMAD R0, R0, UR9, RZ ;  /* 0x0000000900007c24 */ /* 0x000fca000f8e02ff */
[----:B------:R-:W-:-:S04]  /*0140*/  LEA.HI R4, R0, R0, RZ, 0x1 ;  /* 0x0000000000047211 */ /* 0x000fc800078f08ff */
[----:B------:R-:W-:-:S05]  /*0150*/  LEA.HI.SX32 R5, R4, R7, 0x1f ;  /* 0x0000000704057211 */ /* 0x000fca00078ffaff */
[----:B0-----:R-:W-:Y:S02]  /*0160*/  IMAD.WIDE R2, R5, 0x8, R2 ;  /* 0x0000000805027825 */ /* 0x001fe400078e0202 */
[----:B------:R-:W0:Y:S04]  /*0170*/  LDC.64 R4, c[0x0][0x380] ;  /* 0x0000e000ff047b82 */ /* 0x000e280000000a00 */
[----:B------:R-:W2:Y:S01]  /*0180*/  LDG.E.64 R2, desc[UR6][R2.64] ;  /* 0x0000000602027981 */ /* 0x000ea2000c1e1b00 */
[----:B------:R-:W-:-:S05]  /*0190*/  IADD3 R7, PT, PT, R7, R0, RZ ;  /* 0x0000000007077210 */ /* 0x000fca0007ffe0ff */
[----:B0-----:R-:W-:-:S05]  /*01a0*/  IMAD.WIDE R4, R7, 0x8, R4 ;  /* 0x0000000807047825 */ /* 0x001fca00078e0204 */
[----:B--2---:R-:W-:Y:S01]  /*01b0*/  STG.E.64 desc[UR6][R4.64], R2 ;  /* 0x0000000204007986 */ /* 0x004fe2000c101b06 */
[----:B------:R-:W-:Y:S05]  /*01c0*/  EXIT ;  /* 0x000000000000794d */ /* 0x000fea0003800000 */
.L_x_1:
[----:B------:R-:W-:-:S04]  /*01d0*/  IADD3 R3, PT, PT, R7, -UR4, RZ ;  /* 0x8000000407037c10 */ /* 0x000fc8000fffe0ff */
[----:B------:R-:W-:-:S13]  /*01e0*/  ISETP.NE.AND P0, PT, R3, R0, PT ;  /* 0x000000000300720c */ /* 0x000fda0003f05270 */
[----:B------:R-:W0:Y:S01]  /*01f0*/  @!P0 LDC.64 R2, c[0x0][0x380] ;  /* 0x0000e000ff028b82 */ /* 0x000e220000000a00 */
[----:B------:R-:W-:Y:S01]  /*0200*/  @!P0 IMAD R9, R0, UR9, R7 ;  /* 0x0000000900098c24 */ /* 0x000fe2000f8e0207 */
[----:B------:R-:W-:Y:S02]  /*0210*/  @!P0 MOV R4, 0x0 ;  /* 0x0000000000048802 */ /* 0x000fe40000000f00 */
[----:B------:R-:W-:Y:S01]  /*0220*/  @!P0 MOV R5, 0x3ff00000 ;  /* 0x3ff0000000058802 */ /* 0x000fe20000000f00 */
[----:B0-----:R-:W-:-:S05]  /*0230*/  @!P0 IMAD.WIDE R2, R9, 0x8, R2 ;  /* 0x0000000809028825 */ /* 0x001fca00078e0202 */
[----:B------:R0:W-:Y:S01]  /*0240*/  @!P0 STG.E.64 desc[UR6][R2.64], R4 ;  /* 0x0000000402008986 */ /* 0x0001e2000c101b06 */
[----:B------:R-:W-:Y:S05]  /*0250*/  @!P0 EXIT ;  /* 0x000000000000894d */ /* 0x000fea0003800000 */
[----:B0-----:R-:W0:Y:S01]  /*0260*/  LDC.64 R2, c[0x0][0x380] ;  /* 0x0000e000ff027b82 */ /* 0x001e220000000a00 */
[----:B------:R-:W-:-:S04]  /*0270*/  IMAD R7, R0, UR9, R7 ;  /* 0x0000000900077c24 */ /* 0x000fc8000f8e0207 */
[----:B0-----:R-:W-:-:S05]  /*0280*/  IMAD.WIDE R2, R7, 0x8, R2 ;  /* 0x0000000807027825 */ /* 0x001fca00078e0202 */
[----:B------:R-:W-:Y:S01]  /*0290*/  STG.E.64 desc[UR6][R2.64], RZ ;  /* 0x000000ff02007986 */ /* 0x000fe2000c101b06 */
[----:B------:R-:W-:Y:S05]  /*02a0*/  EXIT ;  /* 0x000000000000794d */ /* 0x000fea0003800000 */
.L_x_2:
        /* <DEDUP_REMOVED lines=13> */
.L_x_15:


//--------------------- .text._Z17computeColsKernelPdii --------------------------
	.section	.text._Z17computeColsKernelPdii,"ax",@progbits
	.align	128
        .global         _Z17computeColsKernelPdii
        .type           _Z17computeColsKernelPdii,@function
        .size           _Z17computeColsKernelPdii,(.L_x_16 - _Z17computeColsKernelPdii)
        .other          _Z17computeColsKernelPdii,@"STO_CUDA_ENTRY STV_DEFAULT"
_Z17computeColsKernelPdii:
.text._Z17computeColsKernelPdii:
[----:B------:R-:W-:Y:S01]  /*0000*/  LDC R1, c[0x0][0x37c] ;  /* 0x0000df00ff017b82 */ /* 0x000fe20000000800 */
[----:B------:R-:W0:Y:S07]  /*0010*/  S2R R10, SR_TID.Y ;  /* 0x00000000000a7919 */ /* 0x000e2e0000002200 */
[----:B------:R-:W0:Y:S01]  /*0020*/  S2UR UR4, SR_CTAID.Y ;  /* 0x00000000000479c3 */ /* 0x000e220000002600 */
[----:B------:R-:W1:Y:S01]  /*0030*/  LDCU UR10, c[0x0][0x38c] ;  /* 0x00007180ff0a77ac */ /* 0x000e620008000800 */
[----:B------:R-:W2:Y:S06]  /*0040*/  S2R R0, SR_TID.X ;  /* 0x0000000000007919 */ /* 0x000eac0000002100 */
[----:B------:R-:W0:Y:S08]  /*0050*/  LDC R3, c[0x0][0x364] ;  /* 0x0000d900ff037b82 */ /* 0x000e300000000800 */
[----:B------:R-:W2:Y:S08]  /*0060*/  S2UR UR5, SR_CTAID.X ;  /* 0x00000000000579c3 */ /* 0x000eb00000002500 */
[----:B------:R-:W2:Y:S01]  /*0070*/  LDC R5, c[0x0][0x360] ;  /* 0x0000d800ff057b82 */ /* 0x000ea20000000800 */
[----:B0-----:R-:W-:Y:S01]  /*0080*/  IMAD R8, R3, UR4, R10 ;  /* 0x0000000403087c24 */ /* 0x001fe2000f8e020a */
[----:B-1----:R-:W-:-:S04]  /*0090*/  USHF.L.U32 UR4, UR10, 0x1, URZ ;  /* 0x000000010a047899 */ /* 0x002fc800080006ff */
[----:B------:R-:W-:Y:S01]  /*00a0*/  ISETP.GE.AND P0, PT, R8, UR10, PT ;  /* 0x0000000a08007c0c */ /* 0x000fe2000bf06270 */
[----:B--2---:R-:W-:-:S05]  /*00b0*/  IMAD R6, R5, UR5, R0 ;  /* 0x0000000505067c24 */ /* 0x004fca000f8e0200 */
[----:B------:R-:W-:-:S13]  /*00c0*/  ISETP.GE.OR P0, PT, R6, UR4, P0 ;  /* 0x0000000406007c0c */ /* 0x000fda0008706670 */
[----:B------:R-:W-:Y:S05]  /*00d0*/  @P0 EXIT ;  /* 0x000000000000094d */ /* 0x000fea0003800000 */
[----:B------:R-:W0:Y:S01]  /*00e0*/  LDC R12, c[0x0][0x388] ;  /* 0x0000e200ff0c7b82 */ /* 0x000e220000000800 */
[----:B------:R-:W1:Y:S01]  /*00f0*/  LDCU.64 UR8, c[0x0][0x358] ;  /* 0x00006b00ff0877ac */ /* 0x000e620008000a00 */
[----:B------:R-:W-:-:S06]  /*0100*/  IMAD R7, R8, UR10, RZ ;  /* 0x0000000a08077c24 */ /* 0x000fcc000f8e02ff */
[----:B------:R-:W2:Y:S01]  /*0110*/  LDC.64 R4, c[0x0][0x380] ;  /* 0x0000e000ff047b82 */ /* 0x000ea20000000a00 */
[----:B0-----:R-:W-:-:S05]  /*0120*/  LEA R3, R7, R12, 0x1 ;  /* 0x0000000c07037211 */ /* 0x001fca00078e08ff */
[----:B--2---:R-:W-:-:S06]  /*0130*/  IMAD.WIDE R2, R3, 0x8, R4 ;  /* 0x0000000803027825 */ /* 0x004fcc00078e0204 */
[----:B-1----:R-:W2:Y:S01]  /*0140*/  LDG.E.64 R2, desc[UR8][R2.64] ;  /* 0x0000000802027981 */ /* 0x002ea2000c1e1b00 */
[----:B------:R-:W0:Y:S01]  /*0150*/  S2UR UR7, SR_CgaCtaId ;  /* 0x00000000000779c3 */ /* 0x000e220000008800 */
[----:B------:R-:W-:Y:S02]  /*0160*/  UMOV UR6, 0x400 ;  /* 0x0000040000067882 */ /* 0x000fe40000000000 */
[----:B0-----:R-:W-:-:S06]  /*0170*/  ULEA UR4, UR7, UR6, 0x18 ;  /* 0x0000000607047291 */ /* 0x001fcc000f8ec0ff */
[----:B------:R-:W-:-:S04]  /*0180*/  LEA R9, R10, UR4, 0x7 ;  /* 0x000000040a097c11 */ /* 0x000fc8000f8e38ff */
[----:B------:R-:W-:Y:S01]  /*0190*/  LEA R11, R0, R9, 0x3 ;  /* 0x00000009000b7211 */ /* 0x000fe200078e18ff */
[----:B--2---:R-:W-:-:S04]  /*01a0*/  DSETP.NEU.AND P0, PT, R2, RZ, PT ;  /* 0x000000ff0200722a */ /* 0x004fc80003f0d000 */
[----:B------:R0:W-:Y:S10]  /*01b0*/  STS.64 [R11], R2 ;  /* 0x000000020b007388 */ /* 0x0001f40000000a00 */
[----:B0-----:R-:W-:Y:S05]  /*01c0*/  @!P0 EXIT ;  /* 0x000000000000894d */ /* 0x001fea0003800000 */
[----:B------:R-:W-:Y:S02]  /*01d0*/  IMAD R9, R12, UR10, RZ ;  /* 0x0000000a0c097c24 */ /* 0x000fe4000f8e02ff */
[----:B------:R-:W-:-:S03]  /*01e0*/  IMAD R3, R7, 0x2, R6 ;  /* 0x0000000207037824 */ /* 0x000fc600078e0206 */
[----:B------:R-:W-:Y:S01]  /*01f0*/  LEA R7, R9, R6, 0x1 ;  /* 0x0000000609077211 */ /* 0x000fe200078e08ff */
[----:B------:R-:W-:-:S04]  /*0200*/  IMAD.WIDE R2, R3, 0x8, R4 ;  /* 0x0000000803027825 */ /* 0x000fc800078e0204 */
[----:B------:R-:W-:Y:S02]  /*0210*/  IMAD.WIDE R6, R7, 0x8, R4 ;  /* 0x0000000807067825 */ /* 0x000fe400078e0204 */
[----:B------:R-:W2:Y:S04]  /*0220*/  LDG.E.64 R4, desc[UR8][R2.64] ;  /* 0x0000000802047981 */ /* 0x000ea8000c1e1b00 */
[----:B------:R-:W3:Y:S01]  /*0230*/  LDG.E.64 R6, desc[UR8][R6.64] ;  /* 0x0000000806067981 */ /* 0x000ee2000c1e1b00 */
[----:B------:R-:W-:Y:S01]  /*0240*/  UIADD3 UR4, UPT, UPT, UR6, 0x800, URZ ;  /* 0x0000080006047890 */ /* 0x000fe2000fffe0ff */
[----:B------:R-:W-:Y:S01]  /*0250*/  ISETP.NE.AND P0, PT, R8, R12, PT ;  /* 0x0000000c0800720c */ /* 0x000fe20003f05270 */
[----:B------:R-:W-:Y:S02]  /*0260*/  UIADD3 UR5, UPT, UPT, UR6, 0x1000, URZ ;  /* 0x0000100006057890 */ /* 0x000fe4000fffe0ff */
[----:B------:R-:W-:-:S02]  /*0270*/  ULEA UR4, UR7, UR4, 0x18 ;  /* 0x0000000407047291 */ /* 0x000fc4000f8ec0ff */
[----:B------:R-:W-:-:S04]  /*0280*/  ULEA UR5, UR7, UR5, 0x18 ;  /* 0x0000000507057291 */ /* 0x000fc8000f8ec0ff */
[----:B------:R-:W-:Y:S02]  /*0290*/  LEA R9, R10, UR4, 0x7 ;  /* 0x000000040a097c11 */ /* 0x000fe4000f8e38ff */
[----:B------:R-:W-:-:S03]  /*02a0*/  LEA R17, R0, UR5, 0x3 ;  /* 0x0000000500117c11 */ /* 0x000fc6000f8e18ff */
[----:B------:R-:W-:-:S05]  /*02b0*/  IMAD R15, R0, 0x8, R9 ;  /* 0x00000008000f7824 */ /* 0x000fca00078e0209 */
[----:B--2---:R-:W-:Y:S04]  /*02c0*/  STS.64 [R15], R4 ;  /* 0x000000040f007388 */ /* 0x004fe80000000a00 */
[----:B---3--:R-:W-:Y:S01]  /*02d0*/  STS.64 [R17], R6 ;  /* 0x0000000611007388 */ /* 0x008fe20000000a00 */
[----:B------:R-:W-:Y:S06]  /*02e0*/  BAR.SYNC.DEFER_BLOCKING 0x0 ;  /* 0x0000000000007b1d */ /* 0x000fec0000010000 */
[----:B------:R-:W-:Y:S04]  /*02f0*/  @P0 LDS.64 R10, [R11] ;  /* 0x000000000b0a0984 */ /* 0x000fe80000000a00 */
[----:B------:R-:W-:Y:S04]  /*0300*/  @P0 LDS.64 R12, [R17] ;  /* 0x00000000110c0984 */ /* 0x000fe80000000a00 */
[----:B------:R-:W0:Y:S02]  /*0310*/  LDS.64 R8, [R15] ;  /* 0x000000000f087984 */ /* 0x000e240000000a00 */
[----:B0-----:R-:W-:-:S07]  /*0320*/  @P0 DFMA R8, -R10, R12, R8 ;  /* 0x0000000c0a08022b */ /* 0x001fce0000000108 */
[----:B------:R-:W-:Y:S04]  /*0330*/  STG.E.64 desc[UR8][R2.64], R8 ;  /* 0x0000000802007986 */ /* 0x000fe8000c101b08 */
[----:B------:R-:W-:Y:S01]  /*0340*/  @P0 STS.64 [R15], R8 ;  /* 0x000000080f000388 */ /* 0x000fe20000000a00 */
[----:B------:R-:W-:Y:S05]  /*0350*/  EXIT ;  /* 0x000000000000794d */ /* 0x000fea0003800000 */
.L_x_3:
        /* <DEDUP_REMOVED lines=10> */
.L_x_16:


//--------------------- .text._Z17computeRowsKernelPdii --------------------------
	.section	.text._Z17computeRowsKernelPdii,"ax",@progbits
	.align	128
        .global         _Z17computeRowsKernelPdii
        .type           _Z17computeRowsKernelPdii,@function
        .size           _Z17computeRowsKernelPdii,(.L_x_13 - _Z17computeRowsKernelPdii)
        .other          _Z17computeRowsKernelPdii,@"STO_CUDA_ENTRY STV_DEFAULT"
_Z17computeRowsKernelPdii:
.text._Z17computeRowsKernelPdii:
[----:B------:R-:W-:Y:S01]  /*0000*/  LDC R1, c[0x0][0x37c] ;  /* 0x0000df00ff017b82 */ /* 0x000fe20000000800 */
[----:B------:R-:W0:Y:S07]  /*0010*/  S2R R11, SR_TID.X ;  /* 0x00000000000b7919 */ /* 0x000e2e0000002100 */
[----:B------:R-:W0:Y:S01]  /*0020*/  S2UR UR5, SR_CTAID.X ;  /* 0x00000000000579c3 */ /* 0x000e220000002500 */
[----:B------:R-:W1:Y:S07]  /*0030*/  LDCU UR8, c[0x0][0x38c] ;  /* 0x00007180ff0877ac */ /* 0x000e6e0008000800 */
[----:B------:R-:W0:Y:S01]  /*0040*/  LDC R0, c[0x0][0x360] ;  /* 0x0000d800ff007b82 */ /* 0x000e220000000800 */
[----:B-1----:R-:W-:Y:S01]  /*0050*/  USHF.L.U32 UR4, UR8, 0x1, URZ ;  /* 0x0000000108047899 */ /* 0x002fe200080006ff */
[----:B0-----:R-:W-:-:S05]  /*0060*/  IMAD R0, R0, UR5, R11 ;  /* 0x0000000500007c24 */ /* 0x001fca000f8e020b */
[----:B------:R-:W-:-:S13]  /*0070*/  ISETP.GE.AND P0, PT, R0, UR4, PT ;  /* 0x0000000400007c0c */ /* 0x000fda000bf06270 */
[----:B------:R-:W-:Y:S05]  /*0080*/  @P0 EXIT ;  /* 0x000000000000094d */ /* 0x000fea0003800000 */
[----:B------:R-:W0:Y:S01]  /*0090*/  LDC R2, c[0x0][0x388] ;  /* 0x0000e200ff027b82 */ /* 0x000e220000000800 */
[----:B------:R-:W1:Y:S07]  /*00a0*/  LDCU.64 UR6, c[0x0][0x358] ;  /* 0x00006b00ff0677ac */ /* 0x000e6e0008000a00 */
[----:B------:R-:W2:Y:S01]  /*00b0*/  LDC.64 R12, c[0x0][0x380] ;  /* 0x0000e000ff0c7b82 */ /* 0x000ea20000000a00 */
[----:B0-----:R-:W-:-:S04]  /*00c0*/  IMAD R3, R2, UR8, RZ ;  /* 0x0000000802037c24 */ /* 0x001fc8000f8e02ff */
[C---:B------:R-:W-:Y:S02]  /*00d0*/  IMAD R5, R3.reuse, 0x2, R0 ;  /* 0x0000000203057824 */ /* 0x040fe400078e0200 */
[----:B------:R-:W-:Y:S02]  /*00e0*/  IMAD R3, R3, 0x2, R2 ;  /* 0x0000000203037824 */ /* 0x000fe400078e0202 */
[----:B--2---:R-:W-:-:S04]  /*00f0*/  IMAD.WIDE.U32 R4, R5, 0x8, R12 ;  /* 0x0000000805047825 */ /* 0x004fc800078e000c */
[----:B------:R-:W-:Y:S02]  /*0100*/  IMAD.WIDE R12, R3, 0x8, R12 ;  /* 0x00000008030c7825 */ /* 0x000fe400078e020c */
[----:B-1----:R-:W2:Y:S04]  /*0110*/  LDG.E.64 R2, desc[UR6][R4.64] ;  /* 0x0000000604027981 */ /* 0x002ea8000c1e1b00 */
[----:B------:R-:W3:Y:S01]  /*0120*/  LDG.E.64 R12, desc[UR6][R12.64] ;  /* 0x000000060c0c7981 */ /* 0x000ee2000c1e1b00 */
[----:B------:R-:W0:Y:S01]  /*0130*/  S2UR UR5, SR_CgaCtaId ;  /* 0x00000000000579c3 */ /* 0x000e220000008800 */
[----:B------:R-:W-:Y:S01]  /*0140*/  UMOV UR4, 0x400 ;  /* 0x0000040000047882 */ /* 0x000fe20000000000 */
[----:B------:R-:W-:Y:S01]  /*0150*/  IMAD.MOV.U32 R14, RZ, RZ, 0x1 ;  /* 0x00000001ff0e7424 */ /* 0x000fe200078e00ff */
[----:B------:R-:W-:Y:S01]  /*0160*/  BSSY.RECONVERGENT B0, `(.L_x_4) ;  /* 0x0000019000007945 */ /* 0x000fe20003800200 */
[----:B0-----:R-:W-:-:S06]  /*0170*/  ULEA UR4, UR5, UR4, 0x18 ;  /* 0x0000000405047291 */ /* 0x001fcc000f8ec0ff */
[----:B------:R-:W-:-:S05]  /*0180*/  LEA R11, R11, UR4, 0x3 ;  /* 0x000000040b0b7c11 */ /* 0x000fca000f8e18ff */
[----:B--2---:R-:W-:Y:S04]  /*0190*/  STS.64 [R11], R2 ;  /* 0x000000020b007388 */ /* 0x004fe80000000a00 */
[----:B---3--:R-:W-:Y:S01]  /*01a0*/  STS.64 [UR4+0x1000], R12 ;  /* 0x0010000cff007988 */ /* 0x008fe20008000a04 */
[----:B------:R-:W-:Y:S06]  /*01b0*/  BAR.SYNC.DEFER_BLOCKING 0x0 ;  /* 0x0000000000007b1d */ /* 0x000fec0000010000 */
[----:B------:R-:W0:Y:S04]  /*01c0*/  LDS.64 R6, [UR4+0x1000] ;  /* 0x00100004ff067984 */ /* 0x000e280008000a00 */
[----:B------:R-:W1:Y:S01]  /*01d0*/  LDS.64 R8, [R11] ;  /* 0x000000000b087984 */ /* 0x000e620000000a00 */
[----:B0-----:R-:W0:Y:S01]  /*01e0*/  MUFU.RCP64H R15, R7 ;  /* 0x00000007000f7308 */ /* 0x001e220000001800 */
[----:B-1----:R-:W-:Y:S01]  /*01f0*/  FSETP.GEU.AND P1, PT, |R9|, 6.5827683646048100446e-37, PT ;  /* 0x036000000900780b */ /* 0x002fe20003f2e200 */
[----:B0-----:R-:W-:-:S08]  /*0200*/  DFMA R16, -R6, R14, 1 ;  /* 0x3ff000000610742b */ /* 0x001fd0000000010e */
[----:B------:R-:W-:-:S08]  /*0210*/  DFMA R16, R16, R16, R16 ;  /* 0x000000101010722b */ /* 0x000fd00000000010 */
[----:B------:R-:W-:-:S08]  /*0220*/  DFMA R16, R14, R16, R14 ;  /* 0x000000100e10722b */ /* 0x000fd0000000000e */
[----:B------:R-:W-:-:S08]  /*0230*/  DFMA R14, -R6, R16, 1 ;  /* 0x3ff00000060e742b */ /* 0x000fd00000000110 */
[----:B------:R-:W-:-:S08]  /*0240*/  DFMA R14, R16, R14, R16 ;  /* 0x0000000e100e722b */ /* 0x000fd00000000010 */
[----:B------:R-:W-:-:S08]  /*0250*/  DMUL R2, R8, R14 ;  /* 0x0000000e08027228 */ /* 0x000fd00000000000 */
[----:B------:R-:W-:-:S08]  /*0260*/  DFMA R12, -R6, R2, R8 ;  /* 0x00000002060c722b */ /* 0x000fd00000000108 */
[----:B------:R-:W-:-:S10]  /*0270*/  DFMA R2, R14, R12, R2 ;  /* 0x0000000c0e02722b */ /* 0x000fd40000000002 */
[----:B------:R-:W-:-:S05]  /*0280*/  FFMA R0, RZ, R7, R3 ;  /* 0x00000007ff007223 */ /* 0x000fca0000000003 */
[----:B------:R-:W-:-:S13]  /*0290*/  FSETP.GT.AND P0, PT, |R0|, 1.469367938527859385e-39, PT ;  /* 0x001000000000780b */ /* 0x000fda0003f04200 */
[----:B------:R-:W-:Y:S05]  /*02a0*/  @P0 BRA P1, `(.L_x_5) ;  /* 0x0000000000100947 */ /* 0x000fea0000800000 */
[----:B------:R-:W-:-:S07]  /*02b0*/  MOV R0, 0x2d0 ;  /* 0x000002d000007802 */ /* 0x000fce0000000f00 */
[----:B------:R-:W-:Y:S05]  /*02c0*/  CALL.REL.NOINC `($__internal_0_$__cuda_sm20_div_rn_f64_full) ;  /* 0x0000000000187944 */ /* 0x000fea0003c00000 */
[----:B------:R-:W-:Y:S02]  /*02d0*/  IMAD.MOV.U32 R2, RZ, RZ, R14 ;  /* 0x000000ffff027224 */ /* 0x000fe400078e000e */
[----:B------:R-:W-:-:S07]  /*02e0*/  IMAD.MOV.U32 R3, RZ, RZ, R15 ;  /* 0x000000ffff037224 */ /* 0x000fce00078e000f */
.L_x_5:
[----:B------:R-:W-:Y:S05]  /*02f0*/  BSYNC.RECONVERGENT B0 ;  /* 0x0000000000007941 */ /* 0x000fea0003800200 */
.L_x_4:
[----:B------:R-:W-:Y:S04]  /*0300*/  STG.E.64 desc[UR6][R4.64], R2 ;  /* 0x0000000204007986 */ /* 0x000fe8000c101b06 */
[----:B------:R-:W-:Y:S01]  /*0310*/  STS.64 [R11], R2 ;  /* 0x000000020b007388 */ /* 0x000fe20000000a00 */
[----:B------:R-:W-:Y:S05]  /*0320*/  EXIT ;  /* 0x000000000000794d */ /* 0x000fea0003800000 */
        .weak           $__internal_0_$__cuda_sm20_div_rn_f64_full
        .type           $__internal_0_$__cuda_sm20_div_rn_f64_full,@function
        .size           $__internal_0_$__cuda_sm20_div_rn_f64_full,(.L_x_13 - $__internal_0_$__cuda_sm20_div_rn_f64_full)
$__internal_0_$__cuda_sm20_div_rn_f64_full:
[C---:B------:R-:W-:Y:S01]  /*0330*/  FSETP.GEU.AND P0, PT, |R7|.reuse, 1.469367938527859385e-39, PT ;  /* 0x001000000700780b */ /* 0x040fe20003f0e200 */
[----:B------:R-:W-:Y:S01]  /*0340*/  IMAD.MOV.U32 R12, RZ, RZ, 0x1 ;  /* 0x00000001ff0c7424 */ /* 0x000fe200078e00ff */
[----:B------:R-:W-:Y:S01]  /*0350*/  LOP3.LUT R2, R7, 0x800fffff, RZ, 0xc0, !PT ;  /* 0x800fffff07027812 */ /* 0x000fe200078ec0ff */
[----:B------:R-:W-:Y:S01]  /*0360*/  BSSY.RECONVERGENT B1, `(.L_x_6) ;  /* 0x0000055000017945 */ /* 0x000fe20003800200 */
[C---:B------:R-:W-:Y:S02]  /*0370*/  FSETP.GEU.AND P2, PT, |R9|.reuse, 1.469367938527859385e-39, PT ;  /* 0x001000000900780b */ /* 0x040fe40003f4e200 */
[----:B------:R-:W-:Y:S01]  /*0380*/  LOP3.LUT R3, R2, 0x3ff00000, RZ, 0xfc, !PT ;  /* 0x3ff0000002037812 */ /* 0x000fe200078efcff */
[----:B------:R-:W-:Y:S01]  /*0390*/  IMAD.MOV.U32 R2, RZ, RZ, R6 ;  /* 0x000000ffff027224 */ /* 0x000fe200078e0006 */
[----:B------:R-:W-:-:S05]  /*03a0*/  LOP3.LUT R10, R9, 0x7ff00000, RZ, 0xc0, !PT ;  /* 0x7ff00000090a7812 */ /* 0x000fca00078ec0ff */
[----:B------:R-:W-:Y:S01]  /*03b0*/  @!P0 DMUL R2, R6, 8.98846567431157953865e+307 ;  /* 0x7fe0000006028828 */ /* 0x000fe20000000000 */
[----:B------:R-:W-:-:S03]  /*03c0*/  IMAD.MOV.U32 R23, RZ, RZ, R10 ;  /* 0x000000ffff177224 */ /* 0x000fc600078e000a */
[----:B------:R-:W-:Y:S01]  /*03d0*/  @!P2 LOP3.LUT R19, R7, 0x7ff00000, RZ, 0xc0, !PT ;  /* 0x7ff000000713a812 */ /* 0x000fe200078ec0ff */
[----:B------:R-:W-:Y:S01]  /*03e0*/  @!P2 IMAD.MOV.U32 R18, RZ, RZ, RZ ;  /* 0x000000ffff12a224 */ /* 0x000fe200078e00ff */
[----:B------:R-:W0:Y:S02]  /*03f0*/  MUFU.RCP64H R13, R3 ;  /* 0x00000003000d7308 */ /* 0x000e240000001800 */
[----:B------:R-:W-:Y:S01]  /*0400*/  @!P2 ISETP.GE.U32.AND P3, PT, R10, R19, PT ;  /* 0x000000130a00a20c */ /* 0x000fe20003f66070 */
[----:B0-----:R-:W-:-:S08]  /*0410*/  DFMA R14, R12, -R2, 1 ;  /* 0x3ff000000c0e742b */ /* 0x001fd00000000802 */
[----:B------:R-:W-:Y:S01]  /*0420*/  DFMA R16, R14, R14, R14 ;  /* 0x0000000e0e10722b */ /* 0x000fe2000000000e */
[----:B------:R-:W-:Y:S01]  /*0430*/  IMAD.MOV.U32 R14, RZ, RZ, 0x1ca00000 ;  /* 0x1ca00000ff0e7424 */ /* 0x000fe200078e00ff */
[----:B------:R-:W-:-:S04]  /*0440*/  LOP3.LUT R15, R7, 0x7ff00000, RZ, 0xc0, !PT ;  /* 0x7ff00000070f7812 */ /* 0x000fc800078ec0ff */
[----:B------:R-:W-:Y:S02]  /*0450*/  ISETP.GE.U32.AND P1, PT, R10, R15, PT ;  /* 0x0000000f0a00720c */ /* 0x000fe40003f26070 */
[----:B------:R-:W-:Y:S01]  /*0460*/  DFMA R16, R12, R16, R12 ;  /* 0x000000100c10722b */ /* 0x000fe2000000000c */
[C---:B------:R-:W-:Y:S01]  /*0470*/  @!P2 SEL R19, R14.reuse, 0x63400000, !P3 ;  /* 0x634000000e13a807 */ /* 0x040fe20005800000 */
[----:B------:R-:W-:Y:S01]  /*0480*/  IMAD.MOV.U32 R12, RZ, RZ, R8 ;  /* 0x000000ffff0c7224 */ /* 0x000fe200078e0008 */
[----:B------:R-:W-:Y:S01]  /*0490*/  SEL R13, R14, 0x63400000, !P1 ;  /* 0x634000000e0d7807 */ /* 0x000fe20004800000 */
[----:B------:R-:W-:Y:S01]  /*04a0*/  IMAD.MOV.U32 R22, RZ, RZ, R15 ;  /* 0x000000ffff167224 */ /* 0x000fe200078e000f */
[--C-:B------:R-:W-:Y:S02]  /*04b0*/  @!P2 LOP3.LUT R19, R19, 0x80000000, R9.reuse, 0xf8, !PT ;  /* 0x800000001313a812 */ /* 0x100fe400078ef809 */
[----:B------:R-:W-:Y:S01]  /*04c0*/  LOP3.LUT R13, R13, 0x800fffff, R9, 0xf8, !PT ;  /* 0x800fffff0d0d7812 */ /* 0x000fe200078ef809 */
[----:B------:R-:W-:Y:S01]  /*04d0*/  DFMA R20, R16, -R2, 1 ;  /* 0x3ff000001014742b */ /* 0x000fe20000000802 */
[----:B------:R-:W-:-:S02]  /*04e0*/  @!P2 LOP3.LUT R19, R19, 0x100000, RZ, 0xfc, !PT ;  /* 0x001000001313a812 */ /* 0x000fc400078efcff */
[----:B------:R-:W-:-:S04]  /*04f0*/  @!P0 LOP3.LUT R22, R3, 0x7ff00000, RZ, 0xc0, !PT ;  /* 0x7ff0000003168812 */ /* 0x000fc800078ec0ff */
[----:B------:R-:W-:Y:S01]  /*0500*/  @!P2 DFMA R12, R12, 2, -R18 ;  /* 0x400000000c0ca82b */ /* 0x000fe20000000812 */
[----:B------:R-:W-:Y:S01]  /*0510*/  VIADD R24, R22, 0xffffffff ;  /* 0xffffffff16187836 */ /* 0x000fe20000000000 */
[----:B------:R-:W-:-:S08]  /*0520*/  DFMA R16, R16, R20, R16 ;  /* 0x000000141010722b */ /* 0x000fd00000000010 */
[----:B------:R-:W-:Y:S01]  /*0530*/  @!P2 LOP3.LUT R23, R13, 0x7ff00000, RZ, 0xc0, !PT ;  /* 0x7ff000000d17a812 */ /* 0x000fe200078ec0ff */
[----:B------:R-:W-:-:S04]  /*0540*/  DMUL R18, R16, R12 ;  /* 0x0000000c10127228 */ /* 0x000fc80000000000 */
[----:B------:R-:W-:-:S04]  /*0550*/  VIADD R15, R23, 0xffffffff ;  /* 0xffffffff170f7836 */ /* 0x000fc80000000000 */
[----:B------:R-:W-:Y:S01]  /*0560*/  DFMA R20, R18, -R2, R12 ;  /* 0x800000021214722b */ /* 0x000fe2000000000c */
[----:B------:R-:W-:-:S04]  /*0570*/  ISETP.GT.U32.AND P0, PT, R15, 0x7feffffe, PT ;  /* 0x7feffffe0f00780c */ /* 0x000fc80003f04070 */
[----:B------:R-:W-:-:S03]  /*0580*/  ISETP.GT.U32.OR P0, PT, R24, 0x7feffffe, P0 ;  /* 0x7feffffe1800780c */ /* 0x000fc60000704470 */
[----:B------:R-:W-:-:S10]  /*0590*/  DFMA R16, R16, R20, R18 ;  /* 0x000000141010722b */ /* 0x000fd40000000012 */
[----:B------:R-:W-:Y:S05]  /*05a0*/  @P0 BRA `(.L_x_7) ;  /* 0x00000000006c0947 */ /* 0x000fea0003800000 */
[----:B------:R-:W-:-:S04]  /*05b0*/  LOP3.LUT R9, R7, 0x7ff00000, RZ, 0xc0, !PT ;  /* 0x7ff0000007097812 */ /* 0x000fc800078ec0ff */
[CC--:B------:R-:W-:Y:S02]  /*05c0*/  VIADDMNMX R8, R10.reuse, -R9.reuse, 0xb9600000, !PT ;  /* 0xb96000000a087446 */ /* 0x0c0fe40007800909 */
[----:B------:R-:W-:Y:S02]  /*05d0*/  ISETP.GE.U32.AND P0, PT, R10, R9, PT ;  /* 0x000000090a00720c */ /* 0x000fe40003f06070 */
[----:B------:R-:W-:Y:S02]  /*05e0*/  VIMNMX R8, PT, PT, R8, 0x46a00000, PT ;  /* 0x46a0000008087848 */ /* 0x000fe40003fe0100 */
[----:B------:R-:W-:-:S05]  /*05f0*/  SEL R9, R14, 0x63400000, !P0 ;  /* 0x634000000e097807 */ /* 0x000fca0004000000 */
[----:B------:R-:W-:Y:S02]  /*0600*/  IMAD.IADD R10, R8, 0x1, -R9 ;  /* 0x00000001080a7824 */ /* 0x000fe400078e0a09 */
[----:B------:R-:W-:Y:S02]  /*0610*/  IMAD.MOV.U32 R8, RZ, RZ, RZ ;  /* 0x000000ffff087224 */ /* 0x000fe400078e00ff */
[----:B------:R-:W-:-:S06]  /*0620*/  VIADD R9, R10, 0x7fe00000 ;  /* 0x7fe000000a097836 */ /* 0x000fcc0000000000 */
[----:B------:R-:W-:-:S10]  /*0630*/  DMUL R14, R16, R8 ;  /* 0x00000008100e7228 */ /* 0x000fd40000000000 */
[----:B------:R-:W-:-:S13]  /*0640*/  FSETP.GTU.AND P0, PT, |R15|, 1.469367938527859385e-39, PT ;  /* 0x001000000f00780b */ /* 0x000fda0003f0c200 */
[----:B------:R-:W-:Y:S05]  /*0650*/  @P0 BRA `(.L_x_8) ;  /* 0x0000000000940947 */ /* 0x000fea0003800000 */
[----:B------:R-:W-:Y:S01]  /*0660*/  DFMA R2, R16, -R2, R12 ;  /* 0x800000021002722b */ /* 0x000fe2000000000c */
[----:B------:R-:W-:-:S09]  /*0670*/  IMAD.MOV.U32 R8, RZ, RZ, RZ ;  /* 0x000000ffff087224 */ /* 0x000fd200078e00ff */
[C---:B------:R-:W-:Y:S02]  /*0680*/  FSETP.NEU.AND P0, PT, R3.reuse, RZ, PT ;  /* 0x000000ff0300720b */ /* 0x040fe40003f0d000 */
[----:B------:R-:W-:-:S04]  /*0690*/  LOP3.LUT R7, R3, 0x80000000, R7, 0x48, !PT ;  /* 0x8000000003077812 */ /* 0x000fc800078e4807 */
[----:B------:R-:W-:-:S07]  /*06a0*/  LOP3.LUT R9, R7, R9, RZ, 0xfc, !PT ;  /* 0x0000000907097212 */ /* 0x000fce00078efcff */
[----:B------:R-:W-:Y:S05]  /*06b0*/  @!P0 BRA `(.L_x_8) ;  /* 0x00000000007c8947 */ /* 0x000fea0003800000 */
[----:B------:R-:W-:Y:S01]  /*06c0*/  IMAD.MOV R3, RZ, RZ, -R10 ;  /* 0x000000ffff037224 */ /* 0x000fe200078e0a0a */
[----:B------:R-:W-:Y:S01]  /*06d0*/  DMUL.RP R8, R16, R8 ;  /* 0x0000000810087228 */ /* 0x000fe20000008000 */
[----:B------:R-:W-:-:S06]  /*06e0*/  IMAD.MOV.U32 R2, RZ, RZ, RZ ;  /* 0x000000ffff027224 */ /* 0x000fcc00078e00ff */
[----:B------:R-:W-:-:S03]  /*06f0*/  DFMA R2, R14, -R2, R16 ;  /* 0x800000020e02722b */ /* 0x000fc60000000010 */
[----:B------:R-:W-:-:S03]  /*0700*/  LOP3.LUT R7, R9, R7, RZ, 0x3c, !PT ;  /* 0x0000000709077212 */ /* 0x000fc600078e3cff */
[----:B------:R-:W-:-:S04]  /*0710*/  IADD3 R2, PT, PT, -R10, -0x43300000, RZ ;  /* 0xbcd000000a027810 */ /* 0x000fc80007ffe1ff */
[----:B------:R-:W-:-:S04]  /*0720*/  FSETP.NEU.AND P0, PT, |R3|, R2, PT ;  /* 0x000000020300720b */ /* 0x000fc80003f0d200 */
[----:B------:R-:W-:Y:S02]  /*0730*/  FSEL R14, R8, R14, !P0 ;  /* 0x0000000e080e7208 */ /* 0x000fe40004000000 */
[----:B------:R-:W-:Y:S01]  /*0740*/  FSEL R15, R7, R15, !P0 ;  /* 0x0000000f070f7208 */ /* 0x000fe20004000000 */
[----:B------:R-:W-:Y:S06]  /*0750*/  BRA `(.L_x_8) ;  /* 0x0000000000547947 */ /* 0x000fec0003800000 */
.L_x_7:
[----:B------:R-:W-:-:S14]  /*0760*/  DSETP.NAN.AND P0, PT, R8, R8, PT ;  /* 0x000000080800722a */ /* 0x000fdc0003f08000 */
[----:B------:R-:W-:Y:S05]  /*0770*/  @P0 BRA `(.L_x_9) ;  /* 0x0000000000440947 */ /* 0x000fea0003800000 */
[----:B------:R-:W-:-:S14]  /*0780*/  DSETP.NAN.AND P0, PT, R6, R6, PT ;  /* 0x000000060600722a */ /* 0x000fdc0003f08000 */
[----:B------:R-:W-:Y:S05]  /*0790*/  @P0 BRA `(.L_x_10) ;  /* 0x0000000000300947 */ /* 0x000fea0003800000 */
[----:B------:R-:W-:Y:S01]  /*07a0*/  ISETP.NE.AND P0, PT, R23, R22, PT ;  /* 0x000000161700720c */ /* 0x000fe20003f05270 */
[----:B------:R-:W-:Y:S02]  /*07b0*/  IMAD.MOV.U32 R14, RZ, RZ, 0x0 ;  /* 0x00000000ff0e7424 */ /* 0x000fe400078e00ff */
[----:B------:R-:W-:-:S10]  /*07c0*/  IMAD.MOV.U32 R15, RZ, RZ, -0x80000 ;  /* 0xfff80000ff0f7424 */ /* 0x000fd400078e00ff */
[----:B------:R-:W-:Y:S05]  /*07d0*/  @!P0 BRA `(.L_x_8) ;  /* 0x0000000000348947 */ /* 0x000fea0003800000 */
[----:B------:R-:W-:Y:S02]  /*07e0*/  ISETP.NE.AND P0, PT, R23, 0x7ff00000, PT ;  /* 0x7ff000001700780c */ /* 0x000fe40003f05270 */
[----:B------:R-:W-:Y:S02]  /*07f0*/  LOP3.LUT R15, R9, 0x80000000, R7, 0x48, !PT ;  /* 0x80000000090f7812 */ /* 0x000fe400078e4807 */
[----:B------:R-:W-:-:S13]  /*0800*/  ISETP.EQ.OR P0, PT, R22, RZ, !P0 ;  /* 0x000000ff1600720c */ /* 0x000fda0004702670 */
[----:B------:R-:W-:Y:S01]  /*0810*/  @P0 LOP3.LUT R2, R15, 0x7ff00000, RZ, 0xfc, !PT ;  /* 0x7ff000000f020812 */ /* 0x000fe200078efcff */
[----:B------:R-:W-:Y:S02]  /*0820*/  @!P0 IMAD.MOV.U32 R14, RZ, RZ, RZ ;  /* 0x000000ffff0e8224 */ /* 0x000fe400078e00ff */
[----:B------:R-:W-:Y:S02]  /*0830*/  @P0 IMAD.MOV.U32 R14, RZ, RZ, RZ ;  /* 0x000000ffff0e0224 */ /* 0x000fe400078e00ff */
[----:B------:R-:W-:Y:S01]  /*0840*/  @P0 IMAD.MOV.U32 R15, RZ, RZ, R2 ;  /* 0x000000ffff0f0224 */ /* 0x000fe200078e0002 */
[----:B------:R-:W-:Y:S06]  /*0850*/  BRA `(.L_x_8) ;  /* 0x0000000000147947 */ /* 0x000fec0003800000 */
.L_x_10:
[----:B------:R-:W-:Y:S01]  /*0860*/  LOP3.LUT R15, R7, 0x80000, RZ, 0xfc, !PT ;  /* 0x00080000070f7812 */ /* 0x000fe200078efcff */
[----:B------:R-:W-:Y:S01]  /*0870*/  IMAD.MOV.U32 R14, RZ, RZ, R6 ;  /* 0x000000ffff0e7224 */ /* 0x000fe200078e0006 */
[----:B------:R-:W-:Y:S06]  /*0880*/  BRA `(.L_x_8) ;  /* 0x0000000000087947 */ /* 0x000fec0003800000 */
.L_x_9:
[----:B------:R-:W-:Y:S01]  /*0890*/  LOP3.LUT R15, R9, 0x80000, RZ, 0xfc, !PT ;  /* 0x00080000090f7812 */ /* 0x000fe200078efcff */
[----:B------:R-:W-:-:S07]  /*08a0*/  IMAD.MOV.U32 R14, RZ, RZ, R8 ;  /* 0x000000ffff0e7224 */ /* 0x000fce00078e0008 */
.L_x_8:
[----:B------:R-:W-:Y:S05]  /*08b0*/  BSYNC.RECONVERGENT B1 ;  /* 0x0000000000017941 */ /* 0x000fea0003800200 */
.L_x_6:
[----:B------:R-:W-:Y:S02]  /*08c0*/  IMAD.MOV.U32 R2, RZ, RZ, R0 ;  /* 0x000000ffff027224 */ /* 0x000fe400078e0000 */
[----:B------:R-:W-:-:S04]  /*08d0*/  IMAD.MOV.U32 R3, RZ, RZ, 0x0 ;  /* 0x00000000ff037424 */ /* 0x000fc800078e00ff */
[----:B------:R-:W-:Y:S05]  /*08e0*/  RET.REL.NODEC R2 `(_Z17computeRowsKernelPdii) ;  /* 0xfffffff402c47950 */ /* 0x000fea0003c3ffff */
.L_x_11:
        /* <DEDUP_REMOVED lines=9> */
.L_x_13:


//--------------------- .text._Z17harnessZeroKernelPdiii --------------------------
	.section	.text._Z17harnessZeroKernelPdiii,"ax",@progbits
	.align	128
        .global         _Z17harnessZeroKernelPdiii
        .type           _Z17harnessZeroKernelPdiii,@function
        .size           _Z17harnessZeroKernelPdiii,(.L_x_18 - _Z17harnessZeroKernelPdiii)
        .other          _Z17harnessZeroKernelPdiii,@"STO_CUDA_ENTRY STV_DEFAULT"
_Z17harnessZeroKernelPdiii:
.text._Z17harnessZeroKernelPdiii:
        /* <DEDUP_REMOVED lines=9> */
[----:B------:R-:W0:Y:S01]  /*0090*/  LDC.64 R4, c[0x0][0x388] ;  /* 0x0000e200ff047b82 */ /* 0x000e220000000a00 */
[----:B------:R-:W1:Y:S01]  /*00a0*/  LDCU.64 UR8, c[0x0][0x358] ;  /* 0x00006b00ff0877ac */ /* 0x000e620008000a00 */
[----:B------:R-:W-:-:S06]  /*00b0*/  USHF.L.U32 UR4, UR7, 0x1, URZ ;  /* 0x0000000107047899 */ /* 0x000fcc00080006ff */
[----:B------:R-:W2:Y:S01]  /*00c0*/  LDC.64 R6, c[0x0][0x380] ;  /* 0x0000e000ff067b82 */ /* 0x000ea20000000a00 */
[--C-:B0-----:R-:W-:Y:S02]  /*00d0*/  IMAD R3, R4, UR4, R0.reuse ;  /* 0x0000000404037c24 */ /* 0x101fe4000f8e0200 */
[----:B------:R-:W-:Y:S02]  /*00e0*/  IMAD R5, R5, UR4, R0 ;  /* 0x0000000405057c24 */ /* 0x000fe4000f8e0200 */
[----:B--2---:R-:W-:-:S04]  /*00f0*/  IMAD.WIDE.U32 R2, R3, 0x8, R6 ;  /* 0x0000000803027825 */ /* 0x004fc800078e0006 */
[----:B------:R-:W-:Y:S02]  /*0100*/  IMAD.WIDE.U32 R6, R5, 0x8, R6 ;  /* 0x0000000805067825 */ /* 0x000fe400078e0006 */
[----:B-1----:R-:W2:Y:S04]  /*0110*/  LDG.E.64 R4, desc[UR8][R2.64] ;  /* 0x0000000802047981 */ /* 0x002ea8000c1e1b00 */
[----:B------:R-:W3:Y:S01]  /*0120*/  LDG.E.64 R6, desc[UR8][R6.64] ;  /* 0x0000000806067981 */ /* 0x000ee2000c1e1b00 */
[----:B------:R-:W0:Y:S01]  /*0130*/  S2UR UR6, SR_CgaCtaId ;  /* 0x00000000000679c3 */ /* 0x000e220000008800 */
[----:B------:R-:W-:Y:S02]  /*0140*/  UMOV UR4, 0x400 ;  /* 0x0000040000047882 */ /* 0x000fe40000000000 */
[----:B------:R-:W-:-:S02]  /*0150*/  UIADD3 UR5, UPT, UPT, UR4, 0x1000, URZ ;  /* 0x0000100004057890 */ /* 0x000fc4000fffe0ff */
[----:B0-----:R-:W-:Y:S02]  /*0160*/  ULEA UR4, UR6, UR4, 0x18 ;  /* 0x0000000406047291 */ /* 0x001fe4000f8ec0ff */
[----:B------:R-:W-:-:S04]  /*0170*/  ULEA UR5, UR6, UR5, 0x18 ;  /* 0x0000000506057291 */ /* 0x000fc8000f8ec0ff */
[C---:B------:R-:W-:Y:S02]  /*0180*/  LEA R13, R15.reuse, UR4, 0x3 ;  /* 0x000000040f0d7c11 */ /* 0x040fe4000f8e18ff */
[----:B------:R-:W-:-:S03]  /*0190*/  LEA R15, R15, UR5, 0x3 ;  /* 0x000000050f0f7c11 */ /* 0x000fc6000f8e18ff */
[----:B--2---:R-:W-:Y:S04]  /*01a0*/  STS.64 [R13], R4 ;  /* 0x000000040d007388 */ /* 0x004fe80000000a00 */
[----:B---3--:R-:W-:Y:S01]  /*01b0*/  STS.64 [R15], R6 ;  /* 0x000000060f007388 */ /* 0x008fe20000000a00 */
[----:B------:R-:W-:Y:S06]  /*01c0*/  BAR.SYNC.DEFER_BLOCKING 0x0 ;  /* 0x0000000000007b1d */ /* 0x000fec0000010000 */
[----:B------:R-:W-:Y:S04]  /*01d0*/  LDS.64 R8, [R13] ;  /* 0x000000000d087984 */ /* 0x000fe80000000a00 */
[----:B------:R-:W0:Y:S02]  /*01e0*/  LDS.64 R10, [R15] ;  /* 0x000000000f0a7984 */ /* 0x000e240000000a00 */
[----:B0-----:R-:W-:-:S07]  /*01f0*/  DADD R8, R8, R10 ;  /* 0x0000000008087229 */ /* 0x001fce000000000a */
[----:B------:R-:W-:Y:S01]  /*0200*/  STG.E.64 desc[UR8][R2.64], R8 ;  /* 0x0000000802007986 */ /* 0x000fe2000c101b08 */
[----:B------:R-:W-:Y:S05]  /*0210*/  EXIT ;  /* 0x000000000000794d */ /* 0x000fea0003800000 */
.L_x_12:
        /* <DEDUP_REMOVED lines=14> */
.L_x_18:


//--------------------- .nv.shared.reserved.0     --------------------------
	.section	.nv.shared.reserved.0,"aw",@nobits
	.weak		__nv_reservedSMEM_offset_0_alias
	.size		__nv_reservedSMEM_offset_0_alias, 0, 64
	.other		__nv_reservedSMEM_offset_0_alias,@"STO_CUDA_RESERVED_SHARED STV_DEFAULT"
__nv_reservedSMEM_offset_0_alias:
	.zero		0
	.zero		64


//--------------------- .nv.shared._Z17computeColsKernelPdii --------------------------
	.section	.nv.shared._Z17computeColsKernelPdii,"aw",@nobits
	.sectionflags	@""
	.align	8
.nv.shared._Z17computeColsKernelPdii:
	.zero		5248


//--------------------- .nv.shared._Z17computeRowsKernelPdii --------------------------
	.section	.nv.shared._Z17computeRowsKernelPdii,"aw",@nobits
	.sectionflags	@""
	.align	8
.nv.shared._Z17computeRowsKernelPdii:
	.zero		5128


//--------------------- .nv.shared._Z17harnessZeroKernelPdiii --------------------------
	.section	.nv.shared._Z17harnessZeroKernelPdiii,"aw",@nobits
	.sectionflags	@""
	.align	8
.nv.shared._Z17harnessZeroKernelPdiii:
	.zero		9216


//--------------------- .nv.constant0._Z22getInverseMatrixKernelPdS_ii --------------------------
	.section	.nv.constant0._Z22getInverseMatrixKernelPdS_ii,"a",@progbits
	.sectionflags	@""
	.align	4
.nv.constant0._Z22getInverseMatrixKernelPdS_ii:
	.zero		920


//--------------------- .nv.constant0._Z19augmentMatrixKernelPdS_ii --------------------------
	.section	.nv.constant0._Z19augmentMatrixKernelPdS_ii,"a",@progbits
	.sectionflags	@""
	.align	4
.nv.constant0._Z19augmentMatrixKernelPdS_ii:
	.zero		920


//--------------------- .nv.constant0._Z17computeColsKernelPdii --------------------------
	.section	.nv.constant0._Z17computeColsKernelPdii,"a",@progbits
	.sectionflags	@""
	.align	4
.nv.constant0._Z17computeColsKernelPdii:
	.zero		912


//--------------------- .nv.constant0._Z17computeRowsKernelPdii --------------------------
	.section	.nv.constant0._Z17computeRowsKernelPdii,"a",@progbits
	.sectionflags	@""
	.align	4
.nv.constant0._Z17computeRowsKernelPdii:
	.zero		912


//--------------------- .nv.constant0._Z17harnessZeroKernelPdiii --------------------------
	.section	.nv.constant0._Z17harnessZeroKernelPdiii,"a",@progbits
	.sectionflags	@""
	.align	4
.nv.constant0._Z17harnessZeroKernelPdiii:
	.zero		916


//--------------------- SYMBOLS --------------------------

	.type		.nv.reservedSmem.offset0,@object
	.size		.nv.reservedSmem.offset0,0x4
	.type		.nv.reservedSmem.cap,@object
	.size		.nv.reservedSmem.cap,0x4
